//
// Generated by NVIDIA NVVM Compiler
//
// Compiler Build ID: CL-36424714
// Cuda compilation tools, release 13.0, V13.0.88
// Based on NVVM 20.0.0
//

.version 9.0
.target sm_100
.address_size 64

	// .globl	_Z8init_matPmPS_m
// _ZZ14fast_transposePPmS0_mE7a_block has been demoted
// _ZZ14fast_transposePPmS0_mE7b_block has been demoted

.visible .entry _Z8init_matPmPS_m(
	.param .u64 .ptr .align 1 _Z8init_matPmPS_m_param_0,
	.param .u64 .ptr .align 1 _Z8init_matPmPS_m_param_1,
	.param .u64 _Z8init_matPmPS_m_param_2
)
{
	.reg .b32 	%r<2>;
	.reg .b64 	%rd<11>;

	ld.param.u64 	%rd1, [_Z8init_matPmPS_m_param_0];
	ld.param.u64 	%rd2, [_Z8init_matPmPS_m_param_1];
	ld.param.u64 	%rd3, [_Z8init_matPmPS_m_param_2];
	cvta.to.global.u64 	%rd4, %rd2;
	mov.u32 	%r1, %tid.x;
	cvt.u64.u32 	%rd5, %r1;
	mul.lo.s64 	%rd6, %rd3, %rd5;
	shl.b64 	%rd7, %rd6, 3;
	add.s64 	%rd8, %rd1, %rd7;
	mul.wide.u32 	%rd9, %r1, 8;
	add.s64 	%rd10, %rd4, %rd9;
	st.global.u64 	[%rd10], %rd8;
	ret;

}
	// .globl	_Z9transposePPmS0_m
.visible .entry _Z9transposePPmS0_m(
	.param .u64 .ptr .align 1 _Z9transposePPmS0_m_param_0,
	.param .u64 .ptr .align 1 _Z9transposePPmS0_m_param_1,
	.param .u64 _Z9transposePPmS0_m_param_2
)
{
	.reg .pred 	%p<3>;
	.reg .b32 	%r<4>;
	.reg .b64 	%rd<23>;

	ld.param.u64 	%rd7, [_Z9transposePPmS0_m_param_0];
	ld.param.u64 	%rd8, [_Z9transposePPmS0_m_param_1];
	ld.param.u64 	%rd9, [_Z9transposePPmS0_m_param_2];
	mov.u32 	%r2, %tid.x;
	cvt.u64.u32 	%rd22, %r2;
	mov.u32 	%r1, %ctaid.x;
	setp.le.u64 	%p1, %rd9, %rd22;
	@%p1 bra 	$L__BB1_3;
	cvta.to.global.u64 	%rd10, %rd7;
	mul.wide.u32 	%rd11, %r1, 8;
	add.s64 	%rd2, %rd10, %rd11;
	mov.u32 	%r3, %ntid.x;
	cvt.u64.u32 	%rd3, %r3;
	cvta.to.global.u64 	%rd4, %rd8;
$L__BB1_2:
	ld.global.u64 	%rd12, [%rd2];
	cvta.to.global.u64 	%rd13, %rd12;
	shl.b64 	%rd14, %rd22, 3;
	add.s64 	%rd15, %rd13, %rd14;
	ld.global.u64 	%rd16, [%rd15];
	add.s64 	%rd17, %rd4, %rd14;
	ld.global.u64 	%rd18, [%rd17];
	cvta.to.global.u64 	%rd19, %rd18;
	add.s64 	%rd21, %rd19, %rd11;
	st.global.u64 	[%rd21], %rd16;
	add.s64 	%rd22, %rd22, %rd3;
	setp.lt.u64 	%p2, %rd22, %rd9;
	@%p2 bra 	$L__BB1_2;
$L__BB1_3:
	ret;

}
	// .globl	_Z14fast_transposePPmS0_m
.visible .entry _Z14fast_transposePPmS0_m(
	.param .u64 .ptr .align 1 _Z14fast_transposePPmS0_m_param_0,
	.param .u64 .ptr .align 1 _Z14fast_transposePPmS0_m_param_1,
	.param .u64 _Z14fast_transposePPmS0_m_param_2
)
{
	.reg .pred 	%p<35>;
	.reg .b32 	%r<129>;
	.reg .b64 	%rd<551>;
	// demoted variable
	.shared .align 8 .b8 _ZZ14fast_transposePPmS0_mE7a_block[128];
	// demoted variable
	.shared .align 8 .b8 _ZZ14fast_transposePPmS0_mE7b_block[128];
	ld.param.u64 	%rd187, [_Z14fast_transposePPmS0_m_param_0];
	ld.param.u64 	%rd188, [_Z14fast_transposePPmS0_m_param_1];
	ld.param.u64 	%rd189, [_Z14fast_transposePPmS0_m_param_2];
	mov.u32 	%r1, %tid.x;
	mov.u32 	%r2, %tid.y;
	or.b32  	%r3, %r1, %r2;
	setp.ne.s32 	%p1, %r3, 0;
	@%p1 bra 	$L__BB2_44;
	cvta.to.global.u64 	%rd190, %rd187;
	mov.u32 	%r4, %ctaid.y;
	cvt.u64.u32 	%rd191, %r4;
	mul.lo.s64 	%rd192, %rd189, %rd191;
	mov.u32 	%r5, %ctaid.x;
	cvt.u64.u32 	%rd193, %r5;
	mul.lo.s64 	%rd1, %rd189, %rd193;
	shl.b64 	%rd194, %rd192, 3;
	add.s64 	%rd2, %rd190, %rd194;
	ld.global.u64 	%rd195, [%rd2];
	cvta.to.global.u64 	%rd196, %rd195;
	shl.b64 	%rd197, %rd1, 3;
	add.s64 	%rd198, %rd196, %rd197;
	ld.global.u64 	%rd199, [%rd198];
	st.shared.u64 	[_ZZ14fast_transposePPmS0_mE7a_block], %rd199;
	setp.eq.s64 	%p2, %rd189, 1;
	selp.b64 	%rd200, 8, 0, %p2;
	add.s64 	%rd201, %rd2, %rd200;
	ld.global.u64 	%rd202, [%rd201];
	cvta.to.global.u64 	%rd203, %rd202;
	setp.ne.s64 	%p3, %rd189, 1;
	selp.u64 	%rd204, 1, 0, %p3;
	add.s64 	%rd205, %rd1, %rd204;
	shl.b64 	%rd206, %rd205, 3;
	add.s64 	%rd207, %rd203, %rd206;
	ld.global.u64 	%rd208, [%rd207];
	st.shared.u64 	[_ZZ14fast_transposePPmS0_mE7a_block+8], %rd208;
	and.b64  	%rd209, %rd189, -4294967296;
	setp.ne.s64 	%p4, %rd209, 0;
	@%p4 bra 	$L__BB2_3;
	cvt.u32.u64 	%r6, %rd189;
	div.u32 	%r7, 2, %r6;
	mul.lo.s32 	%r8, %r7, %r6;
	sub.s32 	%r9, 2, %r8;
	cvt.u64.u32 	%rd495, %r7;
	cvt.u64.u32 	%rd496, %r9;
	bra.uni 	$L__BB2_4;
$L__BB2_3:
	div.u64 	%rd495, 2, %rd189;
	mul.lo.s64 	%rd210, %rd495, %rd189;
	sub.s64 	%rd496, 2, %rd210;
$L__BB2_4:
	shl.b64 	%rd211, %rd495, 3;
	add.s64 	%rd212, %rd2, %rd211;
	ld.global.u64 	%rd213, [%rd212];
	cvta.to.global.u64 	%rd214, %rd213;
	add.s64 	%rd215, %rd496, %rd1;
	shl.b64 	%rd216, %rd215, 3;
	add.s64 	%rd217, %rd214, %rd216;
	ld.global.u64 	%rd218, [%rd217];
	st.shared.u64 	[_ZZ14fast_transposePPmS0_mE7a_block+16], %rd218;
	setp.ne.s64 	%p5, %rd209, 0;
	@%p5 bra 	$L__BB2_6;
	cvt.u32.u64 	%r10, %rd189;
	div.u32 	%r11, 3, %r10;
	mul.lo.s32 	%r12, %r11, %r10;
	sub.s32 	%r13, 3, %r12;
	cvt.u64.u32 	%rd497, %r11;
	cvt.u64.u32 	%rd498, %r13;
	bra.uni 	$L__BB2_7;
$L__BB2_6:
	div.u64 	%rd497, 3, %rd189;
	mul.lo.s64 	%rd220, %rd497, %rd189;
	sub.s64 	%rd498, 3, %rd220;
$L__BB2_7:
	shl.b64 	%rd221, %rd497, 3;
	add.s64 	%rd222, %rd2, %rd221;
	ld.global.u64 	%rd223, [%rd222];
	cvta.to.global.u64 	%rd224, %rd223;
	add.s64 	%rd225, %rd498, %rd1;
	shl.b64 	%rd226, %rd225, 3;
	add.s64 	%rd227, %rd224, %rd226;
	ld.global.u64 	%rd228, [%rd227];
	st.shared.u64 	[_ZZ14fast_transposePPmS0_mE7a_block+24], %rd228;
	setp.ne.s64 	%p6, %rd209, 0;
	@%p6 bra 	$L__BB2_9;
	cvt.u32.u64 	%r14, %rd189;
	div.u32 	%r15, 4, %r14;
	mul.lo.s32 	%r16, %r15, %r14;
	sub.s32 	%r17, 4, %r16;
	cvt.u64.u32 	%rd499, %r15;
	cvt.u64.u32 	%rd500, %r17;
	bra.uni 	$L__BB2_10;
$L__BB2_9:
	div.u64 	%rd499, 4, %rd189;
	mul.lo.s64 	%rd230, %rd499, %rd189;
	sub.s64 	%rd500, 4, %rd230;
$L__BB2_10:
	shl.b64 	%rd231, %rd499, 3;
	add.s64 	%rd232, %rd2, %rd231;
	ld.global.u64 	%rd233, [%rd232];
	cvta.to.global.u64 	%rd234, %rd233;
	add.s64 	%rd235, %rd500, %rd1;
	shl.b64 	%rd236, %rd235, 3;
	add.s64 	%rd237, %rd234, %rd236;
	ld.global.u64 	%rd238, [%rd237];
	st.shared.u64 	[_ZZ14fast_transposePPmS0_mE7a_block+32], %rd238;
	setp.ne.s64 	%p7, %rd209, 0;
	@%p7 bra 	$L__BB2_12;
	cvt.u32.u64 	%r18, %rd189;
	div.u32 	%r19, 5, %r18;
	mul.lo.s32 	%r20, %r19, %r18;
	sub.s32 	%r21, 5, %r20;
	cvt.u64.u32 	%rd501, %r19;
	cvt.u64.u32 	%rd502, %r21;
	bra.uni 	$L__BB2_13;
$L__BB2_12:
	div.u64 	%rd501, 5, %rd189;
	mul.lo.s64 	%rd240, %rd501, %rd189;
	sub.s64 	%rd502, 5, %rd240;
$L__BB2_13:
	shl.b64 	%rd241, %rd501, 3;
	add.s64 	%rd242, %rd2, %rd241;
	ld.global.u64 	%rd243, [%rd242];
	cvta.to.global.u64 	%rd244, %rd243;
	add.s64 	%rd245, %rd502, %rd1;
	shl.b64 	%rd246, %rd245, 3;
	add.s64 	%rd247, %rd244, %rd246;
	ld.global.u64 	%rd248, [%rd247];
	st.shared.u64 	[_ZZ14fast_transposePPmS0_mE7a_block+40], %rd248;
	setp.ne.s64 	%p8, %rd209, 0;
	@%p8 bra 	$L__BB2_15;
	cvt.u32.u64 	%r22, %rd189;
	div.u32 	%r23, 6, %r22;
	mul.lo.s32 	%r24, %r23, %r22;
	sub.s32 	%r25, 6, %r24;
	cvt.u64.u32 	%rd503, %r23;
	cvt.u64.u32 	%rd504, %r25;
	bra.uni 	$L__BB2_16;
$L__BB2_15:
	div.u64 	%rd503, 6, %rd189;
	mul.lo.s64 	%rd250, %rd503, %rd189;
	sub.s64 	%rd504, 6, %rd250;
$L__BB2_16:
	shl.b64 	%rd251, %rd503, 3;
	add.s64 	%rd252, %rd2, %rd251;
	ld.global.u64 	%rd253, [%rd252];
	cvta.to.global.u64 	%rd254, %rd253;
	add.s64 	%rd255, %rd504, %rd1;
	shl.b64 	%rd256, %rd255, 3;
	add.s64 	%rd257, %rd254, %rd256;
	ld.global.u64 	%rd258, [%rd257];
	st.shared.u64 	[_ZZ14fast_transposePPmS0_mE7a_block+48], %rd258;
	setp.ne.s64 	%p9, %rd209, 0;
	@%p9 bra 	$L__BB2_18;
	cvt.u32.u64 	%r26, %rd189;
	div.u32 	%r27, 7, %r26;
	mul.lo.s32 	%r28, %r27, %r26;
	sub.s32 	%r29, 7, %r28;
	cvt.u64.u32 	%rd505, %r27;
	cvt.u64.u32 	%rd506, %r29;
	bra.uni 	$L__BB2_19;
$L__BB2_18:
	div.u64 	%rd505, 7, %rd189;
	mul.lo.s64 	%rd260, %rd505, %rd189;
	sub.s64 	%rd506, 7, %rd260;
$L__BB2_19:
	shl.b64 	%rd261, %rd505, 3;
	add.s64 	%rd262, %rd2, %rd261;
	ld.global.u64 	%rd263, [%rd262];
	cvta.to.global.u64 	%rd264, %rd263;
	add.s64 	%rd265, %rd506, %rd1;
	shl.b64 	%rd266, %rd265, 3;
	add.s64 	%rd267, %rd264, %rd266;
	ld.global.u64 	%rd268, [%rd267];
	st.shared.u64 	[_ZZ14fast_transposePPmS0_mE7a_block+56], %rd268;
	setp.ne.s64 	%p10, %rd209, 0;
	@%p10 bra 	$L__BB2_21;
	cvt.u32.u64 	%r30, %rd189;
	div.u32 	%r31, 8, %r30;
	mul.lo.s32 	%r32, %r31, %r30;
	sub.s32 	%r33, 8, %r32;
	cvt.u64.u32 	%rd507, %r31;
	cvt.u64.u32 	%rd508, %r33;
	bra.uni 	$L__BB2_22;
$L__BB2_21:
	div.u64 	%rd507, 8, %rd189;
	mul.lo.s64 	%rd270, %rd507, %rd189;
	sub.s64 	%rd508, 8, %rd270;
$L__BB2_22:
	shl.b64 	%rd271, %rd507, 3;
	add.s64 	%rd272, %rd2, %rd271;
	ld.global.u64 	%rd273, [%rd272];
	cvta.to.global.u64 	%rd274, %rd273;
	add.s64 	%rd275, %rd508, %rd1;
	shl.b64 	%rd276, %rd275, 3;
	add.s64 	%rd277, %rd274, %rd276;
	ld.global.u64 	%rd278, [%rd277];
	st.shared.u64 	[_ZZ14fast_transposePPmS0_mE7a_block+64], %rd278;
	setp.ne.s64 	%p11, %rd209, 0;
	@%p11 bra 	$L__BB2_24;
	cvt.u32.u64 	%r34, %rd189;
	div.u32 	%r35, 9, %r34;
	mul.lo.s32 	%r36, %r35, %r34;
	sub.s32 	%r37, 9, %r36;
	cvt.u64.u32 	%rd509, %r35;
	cvt.u64.u32 	%rd510, %r37;
	bra.uni 	$L__BB2_25;
$L__BB2_24:
	div.u64 	%rd509, 9, %rd189;
	mul.lo.s64 	%rd280, %rd509, %rd189;
	sub.s64 	%rd510, 9, %rd280;
$L__BB2_25:
	shl.b64 	%rd281, %rd509, 3;
	add.s64 	%rd282, %rd2, %rd281;
	ld.global.u64 	%rd283, [%rd282];
	cvta.to.global.u64 	%rd284, %rd283;
	add.s64 	%rd285, %rd510, %rd1;
	shl.b64 	%rd286, %rd285, 3;
	add.s64 	%rd287, %rd284, %rd286;
	ld.global.u64 	%rd288, [%rd287];
	st.shared.u64 	[_ZZ14fast_transposePPmS0_mE7a_block+72], %rd288;
	setp.ne.s64 	%p12, %rd209, 0;
	@%p12 bra 	$L__BB2_27;
	cvt.u32.u64 	%r38, %rd189;
	div.u32 	%r39, 10, %r38;
	mul.lo.s32 	%r40, %r39, %r38;
	sub.s32 	%r41, 10, %r40;
	cvt.u64.u32 	%rd511, %r39;
	cvt.u64.u32 	%rd512, %r41;
	bra.uni 	$L__BB2_28;
$L__BB2_27:
	div.u64 	%rd511, 10, %rd189;
	mul.lo.s64 	%rd290, %rd511, %rd189;
	sub.s64 	%rd512, 10, %rd290;
$L__BB2_28:
	shl.b64 	%rd291, %rd511, 3;
	add.s64 	%rd292, %rd2, %rd291;
	ld.global.u64 	%rd293, [%rd292];
	cvta.to.global.u64 	%rd294, %rd293;
	add.s64 	%rd295, %rd512, %rd1;
	shl.b64 	%rd296, %rd295, 3;
	add.s64 	%rd297, %rd294, %rd296;
	ld.global.u64 	%rd298, [%rd297];
	st.shared.u64 	[_ZZ14fast_transposePPmS0_mE7a_block+80], %rd298;
	setp.ne.s64 	%p13, %rd209, 0;
	@%p13 bra 	$L__BB2_30;
	cvt.u32.u64 	%r42, %rd189;
	div.u32 	%r43, 11, %r42;
	mul.lo.s32 	%r44, %r43, %r42;
	sub.s32 	%r45, 11, %r44;
	cvt.u64.u32 	%rd513, %r43;
	cvt.u64.u32 	%rd514, %r45;
	bra.uni 	$L__BB2_31;
$L__BB2_30:
	div.u64 	%rd513, 11, %rd189;
	mul.lo.s64 	%rd300, %rd513, %rd189;
	sub.s64 	%rd514, 11, %rd300;
$L__BB2_31:
	shl.b64 	%rd301, %rd513, 3;
	add.s64 	%rd302, %rd2, %rd301;
	ld.global.u64 	%rd303, [%rd302];
	cvta.to.global.u64 	%rd304, %rd303;
	add.s64 	%rd305, %rd514, %rd1;
	shl.b64 	%rd306, %rd305, 3;
	add.s64 	%rd307, %rd304, %rd306;
	ld.global.u64 	%rd308, [%rd307];
	st.shared.u64 	[_ZZ14fast_transposePPmS0_mE7a_block+88], %rd308;
	setp.ne.s64 	%p14, %rd209, 0;
	@%p14 bra 	$L__BB2_33;
	cvt.u32.u64 	%r46, %rd189;
	div.u32 	%r47, 12, %r46;
	mul.lo.s32 	%r48, %r47, %r46;
	sub.s32 	%r49, 12, %r48;
	cvt.u64.u32 	%rd515, %r47;
	cvt.u64.u32 	%rd516, %r49;
	bra.uni 	$L__BB2_34;
$L__BB2_33:
	div.u64 	%rd515, 12, %rd189;
	mul.lo.s64 	%rd310, %rd515, %rd189;
	sub.s64 	%rd516, 12, %rd310;
$L__BB2_34:
	shl.b64 	%rd311, %rd515, 3;
	add.s64 	%rd312, %rd2, %rd311;
	ld.global.u64 	%rd313, [%rd312];
	cvta.to.global.u64 	%rd314, %rd313;
	add.s64 	%rd315, %rd516, %rd1;
	shl.b64 	%rd316, %rd315, 3;
	add.s64 	%rd317, %rd314, %rd316;
	ld.global.u64 	%rd318, [%rd317];
	st.shared.u64 	[_ZZ14fast_transposePPmS0_mE7a_block+96], %rd318;
	setp.ne.s64 	%p15, %rd209, 0;
	@%p15 bra 	$L__BB2_36;
	cvt.u32.u64 	%r50, %rd189;
	div.u32 	%r51, 13, %r50;
	mul.lo.s32 	%r52, %r51, %r50;
	sub.s32 	%r53, 13, %r52;
	cvt.u64.u32 	%rd517, %r51;
	cvt.u64.u32 	%rd518, %r53;
	bra.uni 	$L__BB2_37;
$L__BB2_36:
	div.u64 	%rd517, 13, %rd189;
	mul.lo.s64 	%rd320, %rd517, %rd189;
	sub.s64 	%rd518, 13, %rd320;
$L__BB2_37:
	shl.b64 	%rd321, %rd517, 3;
	add.s64 	%rd322, %rd2, %rd321;
	ld.global.u64 	%rd323, [%rd322];
	cvta.to.global.u64 	%rd324, %rd323;
	add.s64 	%rd325, %rd518, %rd1;
	shl.b64 	%rd326, %rd325, 3;
	add.s64 	%rd327, %rd324, %rd326;
	ld.global.u64 	%rd328, [%rd327];
	st.shared.u64 	[_ZZ14fast_transposePPmS0_mE7a_block+104], %rd328;
	setp.ne.s64 	%p16, %rd209, 0;
	@%p16 bra 	$L__BB2_39;
	cvt.u32.u64 	%r54, %rd189;
	div.u32 	%r55, 14, %r54;
	mul.lo.s32 	%r56, %r55, %r54;
	sub.s32 	%r57, 14, %r56;
	cvt.u64.u32 	%rd519, %r55;
	cvt.u64.u32 	%rd520, %r57;
	bra.uni 	$L__BB2_40;
$L__BB2_39:
	div.u64 	%rd519, 14, %rd189;
	mul.lo.s64 	%rd330, %rd519, %rd189;
	sub.s64 	%rd520, 14, %rd330;
$L__BB2_40:
	shl.b64 	%rd331, %rd519, 3;
	add.s64 	%rd332, %rd2, %rd331;
	ld.global.u64 	%rd333, [%rd332];
	cvta.to.global.u64 	%rd334, %rd333;
	add.s64 	%rd335, %rd520, %rd1;
	shl.b64 	%rd336, %rd335, 3;
	add.s64 	%rd337, %rd334, %rd336;
	ld.global.u64 	%rd338, [%rd337];
	st.shared.u64 	[_ZZ14fast_transposePPmS0_mE7a_block+112], %rd338;
	setp.ne.s64 	%p17, %rd209, 0;
	@%p17 bra 	$L__BB2_42;
	cvt.u32.u64 	%r58, %rd189;
	div.u32 	%r59, 15, %r58;
	mul.lo.s32 	%r60, %r59, %r58;
	sub.s32 	%r61, 15, %r60;
	cvt.u64.u32 	%rd521, %r59;
	cvt.u64.u32 	%rd522, %r61;
	bra.uni 	$L__BB2_43;
$L__BB2_42:
	div.u64 	%rd521, 15, %rd189;
	mul.lo.s64 	%rd340, %rd521, %rd189;
	sub.s64 	%rd522, 15, %rd340;
$L__BB2_43:
	shl.b64 	%rd341, %rd521, 3;
	add.s64 	%rd342, %rd2, %rd341;
	ld.global.u64 	%rd343, [%rd342];
	cvta.to.global.u64 	%rd344, %rd343;
	add.s64 	%rd345, %rd522, %rd1;
	shl.b64 	%rd346, %rd345, 3;
	add.s64 	%rd347, %rd344, %rd346;
	ld.global.u64 	%rd348, [%rd347];
	st.shared.u64 	[_ZZ14fast_transposePPmS0_mE7a_block+120], %rd348;
$L__BB2_44:
	setp.ne.s32 	%p18, %r3, 0;
	bar.sync 	0;
	cvt.u32.u64 	%r62, %rd189;
	mad.lo.s32 	%r63, %r1, %r62, %r2;
	shl.b32 	%r64, %r63, 3;
	mov.u32 	%r65, _ZZ14fast_transposePPmS0_mE7a_block;
	add.s32 	%r66, %r65, %r64;
	ld.shared.u64 	%rd349, [%r66];
	mad.lo.s32 	%r67, %r2, %r62, %r1;
	shl.b32 	%r68, %r67, 3;
	mov.u32 	%r69, _ZZ14fast_transposePPmS0_mE7b_block;
	add.s32 	%r70, %r69, %r68;
	st.shared.u64 	[%r70], %rd349;
	bar.sync 	0;
	@%p18 bra 	$L__BB2_88;
	mov.u32 	%r71, %ctaid.x;
	cvt.u64.u32 	%rd350, %r71;
	mul.lo.s64 	%rd351, %rd189, %rd350;
	mov.u32 	%r72, %ctaid.y;
	cvt.u64.u32 	%rd352, %r72;
	mul.lo.s64 	%rd87, %rd189, %rd352;
	ld.shared.u64 	%rd353, [_ZZ14fast_transposePPmS0_mE7b_block];
	cvta.to.global.u64 	%rd354, %rd188;
	shl.b64 	%rd355, %rd351, 3;
	add.s64 	%rd88, %rd354, %rd355;
	ld.global.u64 	%rd356, [%rd88];
	cvta.to.global.u64 	%rd357, %rd356;
	shl.b64 	%rd358, %rd87, 3;
	add.s64 	%rd359, %rd357, %rd358;
	st.global.u64 	[%rd359], %rd353;
	ld.shared.u64 	%rd360, [_ZZ14fast_transposePPmS0_mE7b_block+8];
	setp.eq.s64 	%p19, %rd189, 1;
	selp.b64 	%rd361, 8, 0, %p19;
	add.s64 	%rd362, %rd88, %rd361;
	ld.global.u64 	%rd363, [%rd362];
	cvta.to.global.u64 	%rd364, %rd363;
	setp.ne.s64 	%p20, %rd189, 1;
	selp.u64 	%rd365, 1, 0, %p20;
	add.s64 	%rd366, %rd87, %rd365;
	shl.b64 	%rd367, %rd366, 3;
	add.s64 	%rd368, %rd364, %rd367;
	st.global.u64 	[%rd368], %rd360;
	ld.shared.u64 	%rd89, [_ZZ14fast_transposePPmS0_mE7b_block+16];
	and.b64  	%rd369, %rd189, -4294967296;
	setp.ne.s64 	%p21, %rd369, 0;
	@%p21 bra 	$L__BB2_47;
	div.u32 	%r74, 2, %r62;
	mul.lo.s32 	%r75, %r74, %r62;
	sub.s32 	%r76, 2, %r75;
	cvt.u64.u32 	%rd523, %r74;
	cvt.u64.u32 	%rd524, %r76;
	bra.uni 	$L__BB2_48;
$L__BB2_47:
	div.u64 	%rd523, 2, %rd189;
	mul.lo.s64 	%rd370, %rd523, %rd189;
	sub.s64 	%rd524, 2, %rd370;
$L__BB2_48:
	shl.b64 	%rd371, %rd523, 3;
	add.s64 	%rd372, %rd88, %rd371;
	ld.global.u64 	%rd373, [%rd372];
	cvta.to.global.u64 	%rd374, %rd373;
	add.s64 	%rd375, %rd524, %rd87;
	shl.b64 	%rd376, %rd375, 3;
	add.s64 	%rd377, %rd374, %rd376;
	st.global.u64 	[%rd377], %rd89;
	ld.shared.u64 	%rd96, [_ZZ14fast_transposePPmS0_mE7b_block+24];
	setp.ne.s64 	%p22, %rd369, 0;
	@%p22 bra 	$L__BB2_50;
	div.u32 	%r78, 3, %r62;
	mul.lo.s32 	%r79, %r78, %r62;
	sub.s32 	%r80, 3, %r79;
	cvt.u64.u32 	%rd525, %r78;
	cvt.u64.u32 	%rd526, %r80;
	bra.uni 	$L__BB2_51;
$L__BB2_50:
	div.u64 	%rd525, 3, %rd189;
	mul.lo.s64 	%rd379, %rd525, %rd189;
	sub.s64 	%rd526, 3, %rd379;
$L__BB2_51:
	shl.b64 	%rd380, %rd525, 3;
	add.s64 	%rd381, %rd88, %rd380;
	ld.global.u64 	%rd382, [%rd381];
	cvta.to.global.u64 	%rd383, %rd382;
	add.s64 	%rd384, %rd526, %rd87;
	shl.b64 	%rd385, %rd384, 3;
	add.s64 	%rd386, %rd383, %rd385;
	st.global.u64 	[%rd386], %rd96;
	ld.shared.u64 	%rd103, [_ZZ14fast_transposePPmS0_mE7b_block+32];
	setp.ne.s64 	%p23, %rd369, 0;
	@%p23 bra 	$L__BB2_53;
	div.u32 	%r82, 4, %r62;
	mul.lo.s32 	%r83, %r82, %r62;
	sub.s32 	%r84, 4, %r83;
	cvt.u64.u32 	%rd527, %r82;
	cvt.u64.u32 	%rd528, %r84;
	bra.uni 	$L__BB2_54;
$L__BB2_53:
	div.u64 	%rd527, 4, %rd189;
	mul.lo.s64 	%rd388, %rd527, %rd189;
	sub.s64 	%rd528, 4, %rd388;
$L__BB2_54:
	shl.b64 	%rd389, %rd527, 3;
	add.s64 	%rd390, %rd88, %rd389;
	ld.global.u64 	%rd391, [%rd390];
	cvta.to.global.u64 	%rd392, %rd391;
	add.s64 	%rd393, %rd528, %rd87;
	shl.b64 	%rd394, %rd393, 3;
	add.s64 	%rd395, %rd392, %rd394;
	st.global.u64 	[%rd395], %rd103;
	ld.shared.u64 	%rd110, [_ZZ14fast_transposePPmS0_mE7b_block+40];
	setp.ne.s64 	%p24, %rd369, 0;
	@%p24 bra 	$L__BB2_56;
	div.u32 	%r86, 5, %r62;
	mul.lo.s32 	%r87, %r86, %r62;
	sub.s32 	%r88, 5, %r87;
	cvt.u64.u32 	%rd529, %r86;
	cvt.u64.u32 	%rd530, %r88;
	bra.uni 	$L__BB2_57;
$L__BB2_56:
	div.u64 	%rd529, 5, %rd189;
	mul.lo.s64 	%rd397, %rd529, %rd189;
	sub.s64 	%rd530, 5, %rd397;
$L__BB2_57:
	shl.b64 	%rd398, %rd529, 3;
	add.s64 	%rd399, %rd88, %rd398;
	ld.global.u64 	%rd400, [%rd399];
	cvta.to.global.u64 	%rd401, %rd400;
	add.s64 	%rd402, %rd530, %rd87;
	shl.b64 	%rd403, %rd402, 3;
	add.s64 	%rd404, %rd401, %rd403;
	st.global.u64 	[%rd404], %rd110;
	ld.shared.u64 	%rd117, [_ZZ14fast_transposePPmS0_mE7b_block+48];
	setp.ne.s64 	%p25, %rd369, 0;
	@%p25 bra 	$L__BB2_59;
	div.u32 	%r90, 6, %r62;
	mul.lo.s32 	%r91, %r90, %r62;
	sub.s32 	%r92, 6, %r91;
	cvt.u64.u32 	%rd531, %r90;
	cvt.u64.u32 	%rd532, %r92;
	bra.uni 	$L__BB2_60;
$L__BB2_59:
	div.u64 	%rd531, 6, %rd189;
	mul.lo.s64 	%rd406, %rd531, %rd189;
	sub.s64 	%rd532, 6, %rd406;
$L__BB2_60:
	shl.b64 	%rd407, %rd531, 3;
	add.s64 	%rd408, %rd88, %rd407;
	ld.global.u64 	%rd409, [%rd408];
	cvta.to.global.u64 	%rd410, %rd409;
	add.s64 	%rd411, %rd532, %rd87;
	shl.b64 	%rd412, %rd411, 3;
	add.s64 	%rd413, %rd410, %rd412;
	st.global.u64 	[%rd413], %rd117;
	ld.shared.u64 	%rd124, [_ZZ14fast_transposePPmS0_mE7b_block+56];
	setp.ne.s64 	%p26, %rd369, 0;
	@%p26 bra 	$L__BB2_62;
	div.u32 	%r94, 7, %r62;
	mul.lo.s32 	%r95, %r94, %r62;
	sub.s32 	%r96, 7, %r95;
	cvt.u64.u32 	%rd533, %r94;
	cvt.u64.u32 	%rd534, %r96;
	bra.uni 	$L__BB2_63;
$L__BB2_62:
	div.u64 	%rd533, 7, %rd189;
	mul.lo.s64 	%rd415, %rd533, %rd189;
	sub.s64 	%rd534, 7, %rd415;
$L__BB2_63:
	shl.b64 	%rd416, %rd533, 3;
	add.s64 	%rd417, %rd88, %rd416;
	ld.global.u64 	%rd418, [%rd417];
	cvta.to.global.u64 	%rd419, %rd418;
	add.s64 	%rd420, %rd534, %rd87;
	shl.b64 	%rd421, %rd420, 3;
	add.s64 	%rd422, %rd419, %rd421;
	st.global.u64 	[%rd422], %rd124;
	ld.shared.u64 	%rd131, [_ZZ14fast_transposePPmS0_mE7b_block+64];
	setp.ne.s64 	%p27, %rd369, 0;
	@%p27 bra 	$L__BB2_65;
	div.u32 	%r98, 8, %r62;
	mul.lo.s32 	%r99, %r98, %r62;
	sub.s32 	%r100, 8, %r99;
	cvt.u64.u32 	%rd535, %r98;
	cvt.u64.u32 	%rd536, %r100;
	bra.uni 	$L__BB2_66;
$L__BB2_65:
	div.u64 	%rd535, 8, %rd189;
	mul.lo.s64 	%rd424, %rd535, %rd189;
	sub.s64 	%rd536, 8, %rd424;
$L__BB2_66:
	shl.b64 	%rd425, %rd535, 3;
	add.s64 	%rd426, %rd88, %rd425;
	ld.global.u64 	%rd427, [%rd426];
	cvta.to.global.u64 	%rd428, %rd427;
	add.s64 	%rd429, %rd536, %rd87;
	shl.b64 	%rd430, %rd429, 3;
	add.s64 	%rd431, %rd428, %rd430;
	st.global.u64 	[%rd431], %rd131;
	ld.shared.u64 	%rd138, [_ZZ14fast_transposePPmS0_mE7b_block+72];
	setp.ne.s64 	%p28, %rd369, 0;
	@%p28 bra 	$L__BB2_68;
	div.u32 	%r102, 9, %r62;
	mul.lo.s32 	%r103, %r102, %r62;
	sub.s32 	%r104, 9, %r103;
	cvt.u64.u32 	%rd537, %r102;
	cvt.u64.u32 	%rd538, %r104;
	bra.uni 	$L__BB2_69;
$L__BB2_68:
	div.u64 	%rd537, 9, %rd189;
	mul.lo.s64 	%rd433, %rd537, %rd189;
	sub.s64 	%rd538, 9, %rd433;
$L__BB2_69:
	shl.b64 	%rd434, %rd537, 3;
	add.s64 	%rd435, %rd88, %rd434;
	ld.global.u64 	%rd436, [%rd435];
	cvta.to.global.u64 	%rd437, %rd436;
	add.s64 	%rd438, %rd538, %rd87;
	shl.b64 	%rd439, %rd438, 3;
	add.s64 	%rd440, %rd437, %rd439;
	st.global.u64 	[%rd440], %rd138;
	ld.shared.u64 	%rd145, [_ZZ14fast_transposePPmS0_mE7b_block+80];
	setp.ne.s64 	%p29, %rd369, 0;
	@%p29 bra 	$L__BB2_71;
	div.u32 	%r106, 10, %r62;
	mul.lo.s32 	%r107, %r106, %r62;
	sub.s32 	%r108, 10, %r107;
	cvt.u64.u32 	%rd539, %r106;
	cvt.u64.u32 	%rd540, %r108;
	bra.uni 	$L__BB2_72;
$L__BB2_71:
	div.u64 	%rd539, 10, %rd189;
	mul.lo.s64 	%rd442, %rd539, %rd189;
	sub.s64 	%rd540, 10, %rd442;
$L__BB2_72:
	shl.b64 	%rd443, %rd539, 3;
	add.s64 	%rd444, %rd88, %rd443;
	ld.global.u64 	%rd445, [%rd444];
	cvta.to.global.u64 	%rd446, %rd445;
	add.s64 	%rd447, %rd540, %rd87;
	shl.b64 	%rd448, %rd447, 3;
	add.s64 	%rd449, %rd446, %rd448;
	st.global.u64 	[%rd449], %rd145;
	ld.shared.u64 	%rd152, [_ZZ14fast_transposePPmS0_mE7b_block+88];
	setp.ne.s64 	%p30, %rd369, 0;
	@%p30 bra 	$L__BB2_74;
	div.u32 	%r110, 11, %r62;
	mul.lo.s32 	%r111, %r110, %r62;
	sub.s32 	%r112, 11, %r111;
	cvt.u64.u32 	%rd541, %r110;
	cvt.u64.u32 	%rd542, %r112;
	bra.uni 	$L__BB2_75;
$L__BB2_74:
	div.u64 	%rd541, 11, %rd189;
	mul.lo.s64 	%rd451, %rd541, %rd189;
	sub.s64 	%rd542, 11, %rd451;
$L__BB2_75:
	shl.b64 	%rd452, %rd541, 3;
	add.s64 	%rd453, %rd88, %rd452;
	ld.global.u64 	%rd454, [%rd453];
	cvta.to.global.u64 	%rd455, %rd454;
	add.s64 	%rd456, %rd542, %rd87;
	shl.b64 	%rd457, %rd456, 3;
	add.s64 	%rd458, %rd455, %rd457;
	st.global.u64 	[%rd458], %rd152;
	ld.shared.u64 	%rd159, [_ZZ14fast_transposePPmS0_mE7b_block+96];
	setp.ne.s64 	%p31, %rd369, 0;
	@%p31 bra 	$L__BB2_77;
	div.u32 	%r114, 12, %r62;
	mul.lo.s32 	%r115, %r114, %r62;
	sub.s32 	%r116, 12, %r115;
	cvt.u64.u32 	%rd543, %r114;
	cvt.u64.u32 	%rd544, %r116;
	bra.uni 	$L__BB2_78;
$L__BB2_77:
	div.u64 	%rd543, 12, %rd189;
	mul.lo.s64 	%rd460, %rd543, %rd189;
	sub.s64 	%rd544, 12, %rd460;
$L__BB2_78:
	shl.b64 	%rd461, %rd543, 3;
	add.s64 	%rd462, %rd88, %rd461;
	ld.global.u64 	%rd463, [%rd462];
	cvta.to.global.u64 	%rd464, %rd463;
	add.s64 	%rd465, %rd544, %rd87;
	shl.b64 	%rd466, %rd465, 3;
	add.s64 	%rd467, %rd464, %rd466;
	st.global.u64 	[%rd467], %rd159;
	ld.shared.u64 	%rd166, [_ZZ14fast_transposePPmS0_mE7b_block+104];
	setp.ne.s64 	%p32, %rd369, 0;
	@%p32 bra 	$L__BB2_80;
	div.u32 	%r118, 13, %r62;
	mul.lo.s32 	%r119, %r118, %r62;
	sub.s32 	%r120, 13, %r119;
	cvt.u64.u32 	%rd545, %r118;
	cvt.u64.u32 	%rd546, %r120;
	bra.uni 	$L__BB2_81;
$L__BB2_80:
	div.u64 	%rd545, 13, %rd189;
	mul.lo.s64 	%rd469, %rd545, %rd189;
	sub.s64 	%rd546, 13, %rd469;
$L__BB2_81:
	shl.b64 	%rd470, %rd545, 3;
	add.s64 	%rd471, %rd88, %rd470;
	ld.global.u64 	%rd472, [%rd471];
	cvta.to.global.u64 	%rd473, %rd472;
	add.s64 	%rd474, %rd546, %rd87;
	shl.b64 	%rd475, %rd474, 3;
	add.s64 	%rd476, %rd473, %rd475;
	st.global.u64 	[%rd476], %rd166;
	ld.shared.u64 	%rd173, [_ZZ14fast_transposePPmS0_mE7b_block+112];
	setp.ne.s64 	%p33, %rd369, 0;
	@%p33 bra 	$L__BB2_83;
	div.u32 	%r122, 14, %r62;
	mul.lo.s32 	%r123, %r122, %r62;
	sub.s32 	%r124, 14, %r123;
	cvt.u64.u32 	%rd547, %r122;
	cvt.u64.u32 	%rd548, %r124;
	bra.uni 	$L__BB2_84;
$L__BB2_83:
	div.u64 	%rd547, 14, %rd189;
	mul.lo.s64 	%rd478, %rd547, %rd189;
	sub.s64 	%rd548, 14, %rd478;
$L__BB2_84:
	shl.b64 	%rd479, %rd547, 3;
	add.s64 	%rd480, %rd88, %rd479;
	ld.global.u64 	%rd481, [%rd480];
	cvta.to.global.u64 	%rd482, %rd481;
	add.s64 	%rd483, %rd548, %rd87;
	shl.b64 	%rd484, %rd483, 3;
	add.s64 	%rd485, %rd482, %rd484;
	st.global.u64 	[%rd485], %rd173;
	ld.shared.u64 	%rd180, [_ZZ14fast_transposePPmS0_mE7b_block+120];
	setp.ne.s64 	%p34, %rd369, 0;
	@%p34 bra 	$L__BB2_86;
	div.u32 	%r126, 15, %r62;
	mul.lo.s32 	%r127, %r126, %r62;
	sub.s32 	%r128, 15, %r127;
	cvt.u64.u32 	%rd549, %r126;
	cvt.u64.u32 	%rd550, %r128;
	bra.uni 	$L__BB2_87;
$L__BB2_86:
	div.u64 	%rd549, 15, %rd189;
	mul.lo.s64 	%rd487, %rd549, %rd189;
	sub.s64 	%rd550, 15, %rd487;
$L__BB2_87:
	shl.b64 	%rd488, %rd549, 3;
	add.s64 	%rd489, %rd88, %rd488;
	ld.global.u64 	%rd490, [%rd489];
	cvta.to.global.u64 	%rd491, %rd490;
	add.s64 	%rd492, %rd550, %rd87;
	shl.b64 	%rd493, %rd492, 3;
	add.s64 	%rd494, %rd491, %rd493;
	st.global.u64 	[%rd494], %rd180;
$L__BB2_88:
	ret;

}


// ===== COMPILED SASS (sm_100) =====

	.target	sm_100

	.elftype	@"ET_EXEC"


//--------------------- .note.nv.tkinfo           --------------------------
	.section	.note.nv.tkinfo,"",@"SHT_NOTE"
	.sectionflags	@"SHF_NOTE_NV_TKINFO"
	.tkinfo
        /*0018*/ 	.word	0x00000002
        /*0030*/ 	.string	""
        /*0030*/ 	.string	"ptxas"
        /*0030*/ 	.string	"Cuda compilation tools, release 13.0, V13.0.88"
        /*0030*/ 	.string	"Build cuda_13.0.r13.0/compiler.36424714_0"
        /*0030*/ 	.string	"-arch sm_100 -m 64 "



//--------------------- .note.nv.cuinfo           --------------------------
	.section	.note.nv.cuinfo,"",@"SHT_NOTE"
	.sectionflags	@"SHF_NOTE_NV_CUINFO"
        /*0018*/ 	.short	0x0002
        /*001a*/ 	.short	0x0064
        /*001c*/ 	.short	0x0082
	.zero		2


//--------------------- .nv.info                  --------------------------
	.section	.nv.info,"",@"SHT_CUDA_INFO"
	.align	4


	//----- nvinfo : EIATTR_REGCOUNT
	.align		4
        /*0000*/ 	.byte	0x04, 0x2f
        /*0002*/ 	.short	(.L_1 - .L_0)
	.align		4
.L_0:
        /*0004*/ 	.word	index@(_Z8init_matPmPS_m)
        /*0008*/ 	.word	0x0000000c


	//----- nvinfo : EIATTR_FRAME_SIZE
	.align		4
.L_1:
        /*000c*/ 	.byte	0x04, 0x11
        /*000e*/ 	.short	(.L_3 - .L_2)
	.align		4
.L_2:
        /*0010*/ 	.word	index@(_Z8init_matPmPS_m)
        /*0014*/ 	.word	0x00000000


	//----- nvinfo : EIATTR_REGCOUNT
	.align		4
.L_3:
        /*0018*/ 	.byte	0x04, 0x2f
        /*001a*/ 	.short	(.L_5 - .L_4)
	.align		4
.L_4:
        /*001c*/ 	.word	index@(_Z9transposePPmS0_m)
        /*0020*/ 	.word	0x00000012


	//----- nvinfo : EIATTR_FRAME_SIZE
	.align		4
.L_5:
        /*0024*/ 	.byte	0x04, 0x11
        /*0026*/ 	.short	(.L_7 - .L_6)
	.align		4
.L_6:
        /*0028*/ 	.word	index@(_Z9transposePPmS0_m)
        /*002c*/ 	.word	0x00000000


	//----- nvinfo : EIATTR_REGCOUNT
	.align		4
.L_7:
        /*0030*/ 	.byte	0x04, 0x2f
        /*0032*/ 	.short	(.L_9 - .L_8)
	.align		4
.L_8:
        /*0034*/ 	.word	index@(_Z14fast_transposePPmS0_m)
        /*0038*/ 	.word	0x0000001a


	//----- nvinfo : EIATTR_FRAME_SIZE
	.align		4
.L_9:
        /*003c*/ 	.byte	0x04, 0x11
        /*003e*/ 	.short	(.L_11 - .L_10)
	.align		4
.L_10:
        /*0040*/ 	.word	index@($__internal_0_$__cuda_sm20_div_u64)
        /*0044*/ 	.word	0x00000000


	//----- nvinfo : EIATTR_FRAME_SIZE
	.align		4
.L_11:
        /*0048*/ 	.byte	0x04, 0x11
        /*004a*/ 	.short	(.L_13 - .L_12)
	.align		4
.L_12:
        /*004c*/ 	.word	index@(_Z14fast_transposePPmS0_m)
        /*0050*/ 	.word	0x00000000


	//----- nvinfo : EIATTR_MIN_STACK_SIZE
	.align		4
.L_13:
        /*0054*/ 	.byte	0x04, 0x12
        /*0056*/ 	.short	(.L_15 - .L_14)
	.align		4
.L_14:
        /*0058*/ 	.word	index@(_Z14fast_transposePPmS0_m)
        /*005c*/ 	.word	0x00000000


	//----- nvinfo : EIATTR_MIN_STACK_SIZE
	.align		4
.L_15:
        /*0060*/ 	.byte	0x04, 0x12
        /*0062*/ 	.short	(.L_17 - .L_16)
	.align		4
.L_16:
        /*0064*/ 	.word	index@(_Z9transposePPmS0_m)
        /*0068*/ 	.word	0x00000000


	//----- nvinfo : EIATTR_MIN_STACK_SIZE
	.align		4
.L_17:
        /*006c*/ 	.byte	0x04, 0x12
        /*006e*/ 	.short	(.L_19 - .L_18)
	.align		4
.L_18:
        /*0070*/ 	.word	index@(_Z8init_matPmPS_m)
        /*0074*/ 	.word	0x00000000
.L_19:


//--------------------- .nv.compat                --------------------------
	.section	.nv.compat,"",@"SHT_CUDA_COMPAT_INFO"
	.align	4
        /*0000*/ 	.byte	0x02, 0x09, 0x00, 0x00, 0x02, 0x02, 0x01, 0x00, 0x02, 0x05, 0x05, 0x00, 0x03, 0x07, 0x01, 0x01
        /*0010*/ 	.byte	0x02, 0x03, 0x00, 0x00, 0x02, 0x06, 0x01, 0x00, 0x04, 0x0b, 0x08, 0x00, 0x09, 0x00, 0x00, 0x00
        /*0020*/ 	.byte	0x00, 0x00, 0x00, 0x00


//--------------------- .nv.info._Z14fast_transposePPmS0_m --------------------------
	.section	.nv.info._Z14fast_transposePPmS0_m,"",@"SHT_CUDA_INFO"
	.sectionflags	@""
	.align	4


	//----- nvinfo : EIATTR_CUDA_API_VERSION
	.align		4
        /*0000*/ 	.byte	0x04, 0x37
        /*0002*/ 	.short	(.L_21 - .L_20)
.L_20:
        /*0004*/ 	.word	0x00000082


	//----- nvinfo : EIATTR_KPARAM_INFO
	.align		4
.L_21:
        /*0008*/ 	.byte	0x04, 0x17
        /*000a*/ 	.short	(.L_23 - .L_22)
.L_22:
        /*000c*/ 	.word	0x00000000
        /*0010*/ 	.short	0x0002
        /*0012*/ 	.short	0x0010
        /*0014*/ 	.byte	0x00, 0xf0, 0x21, 0x00


	//----- nvinfo : EIATTR_KPARAM_INFO
	.align		4
.L_23:
        /*0018*/ 	.byte	0x04, 0x17
        /*001a*/ 	.short	(.L_25 - .L_24)
.L_24:
        /*001c*/ 	.word	0x00000000
        /*0020*/ 	.short	0x0001
        /*0022*/ 	.short	0x0008
        /*0024*/ 	.byte	0x00, 0xf5, 0x21, 0x00


	//----- nvinfo : EIATTR_KPARAM_INFO
	.align		4
.L_25:
        /*0028*/ 	.byte	0x04, 0x17
        /*002a*/ 	.short	(.L_27 - .L_26)
.L_26:
        /*002c*/ 	.word	0x00000000
        /*0030*/ 	.short	0x0000
        /*0032*/ 	.short	0x0000
        /*0034*/ 	.byte	0x00, 0xf5, 0x21, 0x00


	//----- nvinfo : EIATTR_SPARSE_MMA_MASK
	.align		4
.L_27:
        /*0038*/ 	.byte	0x03, 0x50
        /*003a*/ 	.short	0x0000


	//----- nvinfo : EIATTR_MAXREG_COUNT
	.align		4
        /*003c*/ 	.byte	0x03, 0x1b
        /*003e*/ 	.short	0x00ff


	//----- nvinfo : EIATTR_NUM_BARRIERS
	.align		4
        /*0040*/ 	.byte	0x02, 0x4c
        /*0042*/ 	.byte	0x01
	.zero		1


	//----- nvinfo : EIATTR_MERCURY_ISA_VERSION
	.align		4
        /*0044*/ 	.byte	0x03, 0x5f
        /*0046*/ 	.short	0x0101


	//----- nvinfo : EIATTR_VRC_CTA_INIT_COUNT
	.align		4
        /*0048*/ 	.byte	0x02, 0x4a
	.zero		1
	.zero		1


	//----- nvinfo : EIATTR_EXIT_INSTR_OFFSETS
	.align		4
        /*004c*/ 	.byte	0x04, 0x1c
        /*004e*/ 	.short	(.L_29 - .L_28)


	//   ....[0]....
.L_28:
        /*0050*/ 	.word	0x00003140


	//   ....[1]....
        /*0054*/ 	.word	0x00005ee0


	//----- nvinfo : EIATTR_CRS_STACK_SIZE
	.align		4
.L_29:
        /*0058*/ 	.byte	0x04, 0x1e
        /*005a*/ 	.short	(.L_31 - .L_30)
.L_30:
        /*005c*/ 	.word	0x00000000


	//----- nvinfo : EIATTR_CBANK_PARAM_SIZE
	.align		4
.L_31:
        /*0060*/ 	.byte	0x03, 0x19
        /*0062*/ 	.short	0x0018


	//----- nvinfo : EIATTR_PARAM_CBANK
	.align		4
        /*0064*/ 	.byte	0x04, 0x0a
        /*0066*/ 	.short	(.L_33 - .L_32)
	.align		4
.L_32:
        /*0068*/ 	.word	index@(.nv.constant0._Z14fast_transposePPmS0_m)
        /*006c*/ 	.short	0x0380
        /*006e*/ 	.short	0x0018


	//----- nvinfo : EIATTR_SW_WAR
	.align		4
.L_33:
        /*0070*/ 	.byte	0x04, 0x36
        /*0072*/ 	.short	(.L_35 - .L_34)
.L_34:
        /*0074*/ 	.word	0x00000008
.L_35:


//--------------------- .nv.info._Z9transposePPmS0_m --------------------------
	.section	.nv.info._Z9transposePPmS0_m,"",@"SHT_CUDA_INFO"
	.sectionflags	@""
	.align	4


	//----- nvinfo : EIATTR_CUDA_API_VERSION
	.align		4
        /*0000*/ 	.byte	0x04, 0x37
        /*0002*/ 	.short	(.L_37 - .L_36)
.L_36:
        /*0004*/ 	.word	0x00000082


	//----- nvinfo : EIATTR_KPARAM_INFO
	.align		4
.L_37:
        /*0008*/ 	.byte	0x04, 0x17
        /*000a*/ 	.short	(.L_39 - .L_38)
.L_38:
        /*000c*/ 	.word	0x00000000
        /*0010*/ 	.short	0x0002
        /*0012*/ 	.short	0x0010
        /*0014*/ 	.byte	0x00, 0xf0, 0x21, 0x00


	//----- nvinfo : EIATTR_KPARAM_INFO
	.align		4
.L_39:
        /*0018*/ 	.byte	0x04, 0x17
        /*001a*/ 	.short	(.L_41 - .L_40)
.L_40:
        /*001c*/ 	.word	0x00000000
        /*0020*/ 	.short	0x0001
        /*0022*/ 	.short	0x0008
        /*0024*/ 	.byte	0x00, 0xf5, 0x21, 0x00


	//----- nvinfo : EIATTR_KPARAM_INFO
	.align		4
.L_41:
        /*0028*/ 	.byte	0x04, 0x17
        /*002a*/ 	.short	(.L_43 - .L_42)
.L_42:
        /*002c*/ 	.word	0x00000000
        /*0030*/ 	.short	0x0000
        /*0032*/ 	.short	0x0000
        /*0034*/ 	.byte	0x00, 0xf5, 0x21, 0x00


	//----- nvinfo : EIATTR_SPARSE_MMA_MASK
	.align		4
.L_43:
        /*0038*/ 	.byte	0x03, 0x50
        /*003a*/ 	.short	0x0000


	//----- nvinfo : EIATTR_MAXREG_COUNT
	.align		4
        /*003c*/ 	.byte	0x03, 0x1b
        /*003e*/ 	.short	0x00ff


	//----- nvinfo : EIATTR_MERCURY_ISA_VERSION
	.align		4
        /*0040*/ 	.byte	0x03, 0x5f
        /*0042*/ 	.short	0x0101


	//----- nvinfo : EIATTR_VRC_CTA_INIT_COUNT
	.align		4
        /*0044*/ 	.byte	0x02, 0x4a
	.zero		1
	.zero		1


	//----- nvinfo : EIATTR_EXIT_INSTR_OFFSETS
	.align		4
        /*0048*/ 	.byte	0x04, 0x1c
        /*004a*/ 	.short	(.L_45 - .L_44)


	//   ....[0]....
.L_44:
        /*004c*/ 	.word	0x00000050


	//   ....[1]....
        /*0050*/ 	.word	0x000001d0


	//----- nvinfo : EIATTR_CRS_STACK_SIZE
	.align		4
.L_45:
        /*0054*/ 	.byte	0x04, 0x1e
        /*0056*/ 	.short	(.L_47 - .L_46)
.L_46:
        /*0058*/ 	.word	0x00000000


	//----- nvinfo : EIATTR_CBANK_PARAM_SIZE
	.align		4
.L_47:
        /*005c*/ 	.byte	0x03, 0x19
        /*005e*/ 	.short	0x0018


	//----- nvinfo : EIATTR_PARAM_CBANK
	.align		4
        /*0060*/ 	.byte	0x04, 0x0a
        /*0062*/ 	.short	(.L_49 - .L_48)
	.align		4
.L_48:
        /*0064*/ 	.word	index@(.nv.constant0._Z9transposePPmS0_m)
        /*0068*/ 	.short	0x0380
        /*006a*/ 	.short	0x0018


	//----- nvinfo : EIATTR_SW_WAR
	.align		4
.L_49:
        /*006c*/ 	.byte	0x04, 0x36
        /*006e*/ 	.short	(.L_51 - .L_50)
.L_50:
        /*0070*/ 	.word	0x00000008
.L_51:


//--------------------- .nv.info._Z8init_matPmPS_m --------------------------
	.section	.nv.info._Z8init_matPmPS_m,"",@"SHT_CUDA_INFO"
	.sectionflags	@""
	.align	4


	//----- nvinfo : EIATTR_CUDA_API_VERSION
	.align		4
        /*0000*/ 	.byte	0x04, 0x37
        /*0002*/ 	.short	(.L_53 - .L_52)
.L_52:
        /*0004*/ 	.word	0x00000082


	//----- nvinfo : EIATTR_KPARAM_INFO
	.align		4
.L_53:
        /*0008*/ 	.byte	0x04, 0x17
        /*000a*/ 	.short	(.L_55 - .L_54)
.L_54:
        /*000c*/ 	.word	0x00000000
        /*0010*/ 	.short	0x0002
        /*0012*/ 	.short	0x0010
        /*0014*/ 	.byte	0x00, 0xf0, 0x21, 0x00


	//----- nvinfo : EIATTR_KPARAM_INFO
	.align		4
.L_55:
        /*0018*/ 	.byte	0x04, 0x17
        /*001a*/ 	.short	(.L_57 - .L_56)
.L_56:
        /*001c*/ 	.word	0x00000000
        /*0020*/ 	.short	0x0001
        /*0022*/ 	.short	0x0008
        /*0024*/ 	.byte	0x00, 0xf5, 0x21, 0x00


	//----- nvinfo : EIATTR_KPARAM_INFO
	.align		4
.L_57:
        /*0028*/ 	.byte	0x04, 0x17
        /*002a*/ 	.short	(.L_59 - .L_58)
.L_58:
        /*002c*/ 	.word	0x00000000
        /*0030*/ 	.short	0x0000
        /*0032*/ 	.short	0x0000
        /*0034*/ 	.byte	0x00, 0xf5, 0x21, 0x00


	//----- nvinfo : EIATTR_SPARSE_MMA_MASK
	.align		4
.L_59:
        /*0038*/ 	.byte	0x03, 0x50
        /*003a*/ 	.short	0x0000


	//----- nvinfo : EIATTR_MAXREG_COUNT
	.align		4
        /*003c*/ 	.byte	0x03, 0x1b
        /*003e*/ 	.short	0x00ff


	//----- nvinfo : EIATTR_MERCURY_ISA_VERSION
	.align		4
        /*0040*/ 	.byte	0x03, 0x5f
        /*0042*/ 	.short	0x0101


	//----- nvinfo : EIATTR_VRC_CTA_INIT_COUNT
	.align		4
        /*0044*/ 	.byte	0x02, 0x4a
	.zero		1
	.zero		1


	//----- nvinfo : EIATTR_EXIT_INSTR_OFFSETS
	.align		4
        /*0048*/ 	.byte	0x04, 0x1c
        /*004a*/ 	.short	(.L_61 - .L_60)


	//   ....[0]....
.L_60:
        /*004c*/ 	.word	0x000000c0


	//----- nvinfo : EIATTR_CBANK_PARAM_SIZE
	.align		4
.L_61:
        /*0050*/ 	.byte	0x03, 0x19
        /*0052*/ 	.short	0x0018


	//----- nvinfo : EIATTR_PARAM_CBANK
	.align		4
        /*0054*/ 	.byte	0x04, 0x0a
        /*0056*/ 	.short	(.L_63 - .L_62)
	.align		4
.L_62:
        /*0058*/ 	.word	index@(.nv.constant0._Z8init_matPmPS_m)
        /*005c*/ 	.short	0x0380
        /*005e*/ 	.short	0x0018


	//----- nvinfo : EIATTR_SW_WAR
	.align		4
.L_63:
        /*0060*/ 	.byte	0x04, 0x36
        /*0062*/ 	.short	(.L_65 - .L_64)
.L_64:
        /*0064*/ 	.word	0x00000008
.L_65:


//--------------------- .nv.callgraph             --------------------------
	.section	.nv.callgraph,"",@"SHT_CUDA_CALLGRAPH"
	.align	4
	.sectionentsize	8
	.align		4
        /*0000*/ 	.word	0x00000000
	.align		4
        /*0004*/ 	.word	0xffffffff
	.align		4
        /*0008*/ 	.word	0x00000000
	.align		4
        /*000c*/ 	.word	0xfffffffe
	.align		4
        /*0010*/ 	.word	0x00000000
	.align		4
        /*0014*/ 	.word	0xfffffffd
	.align		4
        /*0018*/ 	.word	0x00000000
	.align		4
        /*001c*/ 	.word	0xfffffffc


//--------------------- .text._Z14fast_transposePPmS0_m --------------------------
	.section	.text._Z14fast_transposePPmS0_m,"ax",@progbits
	.align	128
        .global         _Z14fast_transposePPmS0_m
        .type           _Z14fast_transposePPmS0_m,@function
        .size           _Z14fast_transposePPmS0_m,(.L_x_62 - _Z14fast_transposePPmS0_m)
        .other          _Z14fast_transposePPmS0_m,@"STO_CUDA_ENTRY STV_DEFAULT"
_Z14fast_transposePPmS0_m:
.text._Z14fast_transposePPmS0_m:
[----:B------:R-:W-:Y:S01]  /*0000*/  LDC R1, c[0x0][0x37c] ;  /* 0x0000df00ff017b82 */ /* 0x000fe20000000800 */
[----:B------:R-:W0:Y:S01]  /*0010*/  S2R R7, SR_TID.X ;  /* 0x0000000000077919 */ /* 0x000e220000002100 */
[----:B------:R-:W1:Y:S01]  /*0020*/  LDCU.64 UR10, c[0x0][0x358] ;  /* 0x00006b00ff0a77ac */ /* 0x000e620008000a00 */
[----:B------:R-:W-:Y:S01]  /*0030*/  BSSY.RECONVERGENT B0, `(.L_x_0) ;  /* 0x0000300000007945 */ /* 0x000fe20003800200 */
[----:B------:R-:W0:Y:S01]  /*0040*/  S2R R10, SR_TID.Y ;  /* 0x00000000000a7919 */ /* 0x000e220000002200 */
[----:B------:R-:W2:Y:S01]  /*0050*/  LDCU.64 UR6, c[0x0][0x390] ;  /* 0x00007200ff0677ac */ /* 0x000ea20008000a00 */
[----:B------:R-:W-:Y:S01]  /*0060*/  UMOV UR4, URZ ;  /* 0x000000ff00047c82 */ /* 0x000fe20008000000 */
[----:B0-----:R-:W-:-:S13]  /*0070*/  LOP3.LUT P0, R16, R7, RZ, R10, 0xfa, !PT ;  /* 0x000000ff07107212 */ /* 0x001fda000780fa0a */
[----:B-12---:R-:W-:Y:S05]  /*0080*/  @P0 BRA `(.L_x_1) ;  /* 0x0000002c00e80947 */ /* 0x006fea0003800000 */
[----:B------:R-:W0:Y:S01]  /*0090*/  LDCU.64 UR12, c[0x0][0x390] ;  /* 0x00007200ff0c77ac */ /* 0x000e220008000a00 */
[----:B------:R-:W1:Y:S01]  /*00a0*/  S2UR UR5, SR_CTAID.Y ;  /* 0x00000000000579c3 */ /* 0x000e620000002600 */
[----:B------:R-:W2:Y:S01]  /*00b0*/  LDCU.64 UR8, c[0x0][0x380] ;  /* 0x00007000ff0877ac */ /* 0x000ea20008000a00 */
[----:B0-----:R-:W-:Y:S02]  /*00c0*/  IMAD.U32 R0, RZ, RZ, UR12 ;  /* 0x0000000cff007e24 */ /* 0x001fe4000f8e00ff */
[----:B------:R-:W-:-:S03]  /*00d0*/  IMAD.U32 R2, RZ, RZ, UR13 ;  /* 0x0000000dff027e24 */ /* 0x000fc6000f8e00ff */
[----:B------:R-:W-:Y:S01]  /*00e0*/  ISETP.NE.U32.AND P0, PT, R0, 0x1, PT ;  /* 0x000000010000780c */ /* 0x000fe20003f05070 */
[----:B-1----:R-:W-:Y:S02]  /*00f0*/  IMAD R3, R2, UR5, RZ ;  /* 0x0000000502037c24 */ /* 0x002fe4000f8e02ff */
[----:B------:R-:W-:Y:S01]  /*0100*/  IMAD.WIDE.U32 R4, R0, UR5, RZ ;  /* 0x0000000500047c25 */ /* 0x000fe2000f8e00ff */
[----:B------:R-:W-:-:S04]  /*0110*/  ISETP.NE.AND.EX P0, PT, R2, RZ, PT, P0 ;  /* 0x000000ff0200720c */ /* 0x000fc80003f05300 */
[----:B------:R-:W-:Y:S02]  /*0120*/  IADD3 R3, PT, PT, R5, R3, RZ ;  /* 0x0000000305037210 */ /* 0x000fe40007ffe0ff */
[C---:B--2---:R-:W-:Y:S02]  /*0130*/  LEA R12, P1, R4.reuse, UR8, 0x3 ;  /* 0x00000008040c7c11 */ /* 0x044fe4000f8218ff */
[----:B------:R-:W-:Y:S02]  /*0140*/  SEL R5, RZ, 0x8, P0 ;  /* 0x00000008ff057807 */ /* 0x000fe40000000000 */
[----:B------:R-:W-:Y:S02]  /*0150*/  LEA.HI.X R13, R4, UR9, R3, 0x3, P1 ;  /* 0x00000009040d7c11 */ /* 0x000fe400088f1c03 */
[----:B------:R-:W-:-:S03]  /*0160*/  IADD3 R4, P0, PT, R5, R12, RZ ;  /* 0x0000000c05047210 */ /* 0x000fc60007f1e0ff */
[----:B------:R-:W2:Y:S02]  /*0170*/  LDG.E.64 R8, desc[UR10][R12.64] ;  /* 0x0000000a0c087981 */ /* 0x000ea4000c1e1b00 */
[----:B------:R-:W-:-:S06]  /*0180*/  IMAD.X R5, RZ, RZ, R13, P0 ;  /* 0x000000ffff057224 */ /* 0x000fcc00000e060d */
[----:B------:R-:W3:Y:S01]  /*0190*/  LDG.E.64 R4, desc[UR10][R4.64] ;  /* 0x0000000a04047981 */ /* 0x000ee2000c1e1b00 */
[----:B------:R-:W0:Y:S01]  /*01a0*/  S2UR UR5, SR_CTAID.X ;  /* 0x00000000000579c3 */ /* 0x000e220000002500 */
[----:B------:R-:W-:-:S04]  /*01b0*/  ISETP.NE.U32.AND P0, PT, R0, 0x1, PT ;  /* 0x000000010000780c */ /* 0x000fc80003f05070 */
[----:B------:R-:W-:-:S04]  /*01c0*/  ISETP.NE.AND.EX P0, PT, R2, RZ, PT, P0 ;  /* 0x000000ff0200720c */ /* 0x000fc80003f05300 */
[----:B------:R-:W-:Y:S01]  /*01d0*/  SEL R3, RZ, 0x1, !P0 ;  /* 0x00000001ff037807 */ /* 0x000fe20004000000 */
[----:B0-----:R-:W-:Y:S02]  /*01e0*/  IMAD R17, R2, UR5, RZ ;  /* 0x0000000502117c24 */ /* 0x001fe4000f8e02ff */
[----:B------:R-:W-:-:S04]  /*01f0*/  IMAD.WIDE.U32 R14, R0, UR5, RZ ;  /* 0x00000005000e7c25 */ /* 0x000fc8000f8e00ff */
[----:B------:R-:W-:Y:S01]  /*0200*/  IMAD.IADD R17, R15, 0x1, R17 ;  /* 0x000000010f117824 */ /* 0x000fe200078e0211 */
[----:B------:R-:W-:-:S04]  /*0210*/  IADD3 R3, P1, PT, R3, R14, RZ ;  /* 0x0000000e03037210 */ /* 0x000fc80007f3e0ff */
[----:B------:R-:W-:Y:S02]  /*0220*/  IADD3.X R6, PT, PT, RZ, R17, RZ, P1, !PT ;  /* 0x00000011ff067210 */ /* 0x000fe40000ffe4ff */
[----:B--2---:R-:W-:-:S04]  /*0230*/  LEA R20, P0, R14, R8, 0x3 ;  /* 0x000000080e147211 */ /* 0x004fc800078018ff */
[----:B------:R-:W-:Y:S02]  /*0240*/  LEA.HI.X R21, R14, R9, R17, 0x3, P0 ;  /* 0x000000090e157211 */ /* 0x000fe400000f1c11 */
[----:B---3--:R-:W-:-:S04]  /*0250*/  LEA R22, P1, R3, R4, 0x3 ;  /* 0x0000000403167211 */ /* 0x008fc800078218ff */
[----:B------:R-:W2:Y:S01]  /*0260*/  LDG.E.64 R20, desc[UR10][R20.64] ;  /* 0x0000000a14147981 */ /* 0x000ea2000c1e1b00 */
[----:B------:R-:W-:-:S06]  /*0270*/  LEA.HI.X R23, R3, R5, R6, 0x3, P1 ;  /* 0x0000000503177211 */ /* 0x000fcc00008f1c06 */
[----:B------:R-:W2:Y:S01]  /*0280*/  LDG.E.64 R22, desc[UR10][R22.64] ;  /* 0x0000000a16167981 */ /* 0x000ea2000c1e1b00 */
[----:B------:R-:W0:Y:S01]  /*0290*/  S2UR UR8, SR_CgaCtaId ;  /* 0x00000000000879c3 */ /* 0x000e220000008800 */
[----:B------:R-:W-:Y:S01]  /*02a0*/  ISETP.NE.AND.EX P0, PT, R2, RZ, PT, !PT ;  /* 0x000000ff0200720c */ /* 0x000fe20003f053f0 */
[----:B------:R-:W-:Y:S02]  /*02b0*/  UMOV UR5, 0x400 ;  /* 0x0000040000057882 */ /* 0x000fe40000000000 */
[----:B0-----:R-:W-:-:S09]  /*02c0*/  ULEA UR5, UR8, UR5, 0x18 ;  /* 0x0000000508057291 */ /* 0x001fd2000f8ec0ff */
[----:B--2---:R0:W-:Y:S01]  /*02d0*/  STS.128 [UR5], R20 ;  /* 0x00000014ff007988 */ /* 0x0041e20008000c05 */
[----:B------:R-:W-:Y:S05]  /*02e0*/  @P0 BRA `(.L_x_2) ;  /* 0x00000000005c0947 */ /* 0x000fea0003800000 */
[----:B------:R-:W1:Y:S01]  /*02f0*/  I2F.U32.RP R3, R0 ;  /* 0x0000000000037306 */ /* 0x000e620000209000 */
[----:B------:R-:W-:Y:S02]  /*0300*/  ISETP.NE.U32.AND P2, PT, R0, RZ, PT ;  /* 0x000000ff0000720c */ /* 0x000fe40003f45070 */
[----:B------:R-:W-:-:S05]  /*0310*/  MOV R6, RZ ;  /* 0x000000ff00067202 */ /* 0x000fca0000000f00 */
[----:B-1----:R-:W1:Y:S02]  /*0320*/  MUFU.RCP R3, R3 ;  /* 0x0000000300037308 */ /* 0x002e640000001000 */
[----:B-1----:R-:W-:-:S06]  /*0330*/  VIADD R4, R3, 0xffffffe ;  /* 0x0ffffffe03047836 */ /* 0x002fcc0000000000 */
[----:B------:R1:W2:Y:S02]  /*0340*/  F2I.FTZ.U32.TRUNC.NTZ R5, R4 ;  /* 0x0000000400057305 */ /* 0x0002a4000021f000 */
[----:B-1----:R-:W-:Y:S02]  /*0350*/  HFMA2 R4, -RZ, RZ, 0, 0 ;  /* 0x00000000ff047431 */ /* 0x002fe400000001ff */
[----:B--2---:R-:W-:-:S04]  /*0360*/  IMAD.MOV R9, RZ, RZ, -R5 ;  /* 0x000000ffff097224 */ /* 0x004fc800078e0a05 */
[----:B------:R-:W-:-:S04]  /*0370*/  IMAD R9, R9, R0, RZ ;  /* 0x0000000009097224 */ /* 0x000fc800078e02ff */
[----:B------:R-:W-:-:S06]  /*0380*/  IMAD.HI.U32 R5, R5, R9, R4 ;  /* 0x0000000905057227 */ /* 0x000fcc00078e0004 */
[----:B------:R-:W-:-:S04]  /*0390*/  IMAD.HI.U32 R4, R5, 0x2, RZ ;  /* 0x0000000205047827 */ /* 0x000fc800078e00ff */
[----:B------:R-:W-:-:S04]  /*03a0*/  IMAD.MOV R5, RZ, RZ, -R4 ;  /* 0x000000ffff057224 */ /* 0x000fc800078e0a04 */
[----:B------:R-:W-:-:S05]  /*03b0*/  IMAD R5, R0, R5, 0x2 ;  /* 0x0000000200057424 */ /* 0x000fca00078e0205 */
[----:B------:R-:W-:-:S13]  /*03c0*/  ISETP.GE.U32.AND P0, PT, R5, R0, PT ;  /* 0x000000000500720c */ /* 0x000fda0003f06070 */
[----:B------:R-:W-:Y:S01]  /*03d0*/  @P0 IMAD.IADD R5, R5, 0x1, -R0 ;  /* 0x0000000105050824 */ /* 0x000fe200078e0a00 */
[----:B------:R-:W-:-:S04]  /*03e0*/  @P0 IADD3 R4, PT, PT, R4, 0x1, RZ ;  /* 0x0000000104040810 */ /* 0x000fc80007ffe0ff */
[----:B------:R-:W-:Y:S01]  /*03f0*/  ISETP.GE.U32.AND P1, PT, R5, R0, PT ;  /* 0x000000000500720c */ /* 0x000fe20003f26070 */
[----:B------:R-:W-:-:S12]  /*0400*/  IMAD.MOV.U32 R5, RZ, RZ, RZ ;  /* 0x000000ffff057224 */ /* 0x000fd800078e00ff */
[----:B------:R-:W-:Y:S01]  /*0410*/  @P1 VIADD R4, R4, 0x1 ;  /* 0x0000000104041836 */ /* 0x000fe20000000000 */
[----:B------:R-:W-:-:S05]  /*0420*/  @!P2 LOP3.LUT R4, RZ, R0, RZ, 0x33, !PT ;  /* 0x00000000ff04a212 */ /* 0x000fca00078e33ff */
[----:B------:R-:W-:-:S04]  /*0430*/  IMAD.MOV R3, RZ, RZ, -R4 ;  /* 0x000000ffff037224 */ /* 0x000fc800078e0a04 */
[----:B------:R-:W-:Y:S01]  /*0440*/  IMAD R3, R0, R3, 0x2 ;  /* 0x0000000200037424 */ /* 0x000fe200078e0203 */
[----:B------:R-:W-:Y:S06]  /*0450*/  BRA `(.L_x_3) ;  /* 0x00000000003c7947 */ /* 0x000fec0003800000 */
.L_x_2:
[----:B------:R-:W-:Y:S01]  /*0460*/  IMAD.MOV.U32 R8, RZ, RZ, 0x2 ;  /* 0x00000002ff087424 */ /* 0x000fe200078e00ff */
[----:B------:R-:W-:-:S07]  /*0470*/  MOV R0, 0x490 ;  /* 0x0000049000007802 */ /* 0x000fce0000000f00 */
[----:B0-----:R-:W-:Y:S05]  /*0480*/  CALL.REL.NOINC `($__internal_0_$__cuda_sm20_div_u64) ;  /* 0x0000005800987944 */ /* 0x001fea0003c00000 */
[----:B------:R-:W0:Y:S01]  /*0490*/  LDCU.64 UR8, c[0x0][0x390] ;  /* 0x00007200ff0877ac */ /* 0x000e220008000a00 */
[----:B------:R-:W-:-:S04]  /*04a0*/  IADD3 R11, P0, PT, RZ, -R4, RZ ;  /* 0x80000004ff0b7210 */ /* 0x000fc80007f1e0ff */
[----:B------:R-:W-:Y:S01]  /*04b0*/  IADD3.X R3, PT, PT, RZ, ~R5, RZ, P0, !PT ;  /* 0x80000005ff037210 */ /* 0x000fe200007fe4ff */
[----:B0-----:R-:W-:Y:S01]  /*04c0*/  IMAD.U32 R0, RZ, RZ, UR8 ;  /* 0x00000008ff007e24 */ /* 0x001fe2000f8e00ff */
[----:B------:R-:W-:Y:S01]  /*04d0*/  UMOV UR8, 0x2 ;  /* 0x0000000200087882 */ /* 0x000fe20000000000 */
[----:B------:R-:W-:Y:S01]  /*04e0*/  IMAD.U32 R2, RZ, RZ, UR9 ;  /* 0x00000009ff027e24 */ /* 0x000fe2000f8e00ff */
[----:B------:R-:W-:Y:S01]  /*04f0*/  UMOV UR9, 0x0 ;  /* 0x0000000000097882 */ /* 0x000fe20000000000 */
[-C--:B------:R-:W-:Y:S02]  /*0500*/  IMAD R3, R3, R0.reuse, RZ ;  /* 0x0000000003037224 */ /* 0x080fe400078e02ff */
[----:B------:R-:W-:-:S04]  /*0510*/  IMAD.WIDE.U32 R8, R11, R0, UR8 ;  /* 0x000000080b087e25 */ /* 0x000fc8000f8e0000 */
[----:B------:R-:W-:Y:S01]  /*0520*/  IMAD R11, R11, R2, R3 ;  /* 0x000000020b0b7224 */ /* 0x000fe200078e0203 */
[----:B------:R-:W-:-:S03]  /*0530*/  MOV R3, R8 ;  /* 0x0000000800037202 */ /* 0x000fc60000000f00 */
[----:B------:R-:W-:-:S07]  /*0540*/  IMAD.IADD R6, R9, 0x1, R11 ;  /* 0x0000000109067824 */ /* 0x000fce00078e020b */
.L_x_3:
[----:B------:R-:W-:-:S04]  /*0550*/  LEA R8, P0, R4, R12, 0x3 ;  /* 0x0000000c04087211 */ /* 0x000fc800078018ff */
[----:B------:R-:W-:-:S05]  /*0560*/  LEA.HI.X R9, R4, R13, R5, 0x3, P0 ;  /* 0x0000000d04097211 */ /* 0x000fca00000f1c05 */
[----:B------:R-:W2:Y:S01]  /*0570*/  LDG.E.64 R4, desc[UR10][R8.64] ;  /* 0x0000000a08047981 */ /* 0x000ea2000c1e1b00 */
[----:B------:R-:W-:-:S05]  /*0580*/  IADD3 R3, P0, PT, R3, R14, RZ ;  /* 0x0000000e03037210 */ /* 0x000fca0007f1e0ff */
[----:B------:R-:W-:Y:S01]  /*0590*/  IMAD.X R6, R6, 0x1, R17, P0 ;  /* 0x0000000106067824 */ /* 0x000fe200000e0611 */
[----:B------:R-:W1:Y:S01]  /*05a0*/  S2UR UR8, SR_CgaCtaId ;  /* 0x00000000000879c3 */ /* 0x000e620000008800 */
[----:B--2---:R-:W-:-:S04]  /*05b0*/  LEA R4, P0, R3, R4, 0x3 ;  /* 0x0000000403047211 */ /* 0x004fc800078018ff */
[----:B------:R-:W-:-:S06]  /*05c0*/  LEA.HI.X R5, R3, R5, R6, 0x3, P0 ;  /* 0x0000000503057211 */ /* 0x000fcc00000f1c06 */
[----:B------:R-:W2:Y:S01]  /*05d0*/  LDG.E.64 R4, desc[UR10][R4.64] ;  /* 0x0000000a04047981 */ /* 0x000ea2000c1e1b00 */
[----:B------:R-:W-:Y:S01]  /*05e0*/  ISETP.NE.AND.EX P0, PT, R2, RZ, PT, !PT ;  /* 0x000000ff0200720c */ /* 0x000fe20003f053f0 */
[----:B------:R-:W-:Y:S02]  /*05f0*/  UMOV UR5, 0x400 ;  /* 0x0000040000057882 */ /* 0x000fe40000000000 */
[----:B-1----:R-:W-:-:S09]  /*0600*/  ULEA UR5, UR8, UR5, 0x18 ;  /* 0x0000000508057291 */ /* 0x002fd2000f8ec0ff */
[----:B--2---:R1:W-:Y:S01]  /*0610*/  STS.64 [UR5+0x10], R4 ;  /* 0x00001004ff007988 */ /* 0x0043e20008000a05 */
[----:B------:R-:W-:Y:S05]  /*0620*/  @P0 BRA `(.L_x_4) ;  /* 0x00000000005c0947 */ /* 0x000fea0003800000 */
[----:B------:R-:W2:Y:S01]  /*0630*/  I2F.U32.RP R6, R0 ;  /* 0x0000000000067306 */ /* 0x000ea20000209000 */
[----:B-1----:R-:W-:Y:S01]  /*0640*/  IMAD.MOV.U32 R4, RZ, RZ, RZ ;  /* 0x000000ffff047224 */ /* 0x002fe200078e00ff */
[----:B------:R-:W-:-:S06]  /*0650*/  ISETP.NE.U32.AND P2, PT, R0, RZ, PT ;  /* 0x000000ff0000720c */ /* 0x000fcc0003f45070 */
[----:B--2---:R-:W1:Y:S02]  /*0660*/  MUFU.RCP R6, R6 ;  /* 0x0000000600067308 */ /* 0x004e640000001000 */
[----:B-1----:R-:W-:Y:S01]  /*0670*/  IADD3 R5, PT, PT, R6, 0xffffffe, RZ ;  /* 0x0ffffffe06057810 */ /* 0x002fe20007ffe0ff */
[----:B------:R-:W-:-:S05]  /*0680*/  IMAD.MOV.U32 R6, RZ, RZ, RZ ;  /* 0x000000ffff067224 */ /* 0x000fca00078e00ff */
[----:B------:R-:W1:Y:S02]  /*0690*/  F2I.FTZ.U32.TRUNC.NTZ R5, R5 ;  /* 0x0000000500057305 */ /* 0x000e64000021f000 */
[----:B-1----:R-:W-:-:S04]  /*06a0*/  IMAD.MOV R3, RZ, RZ, -R5 ;  /* 0x000000ffff037224 */ /* 0x002fc800078e0a05 */
[----:B------:R-:W-:-:S04]  /*06b0*/  IMAD R3, R3, R0, RZ ;  /* 0x0000000003037224 */ /* 0x000fc800078e02ff */
[----:B------:R-:W-:-:S04]  /*06c0*/  IMAD.HI.U32 R3, R5, R3, R4 ;  /* 0x0000000305037227 */ /* 0x000fc800078e0004 */
[----:B------:R-:W-:Y:S02]  /*06d0*/  HFMA2 R5, -RZ, RZ, 0, 0 ;  /* 0x00000000ff057431 */ /* 0x000fe400000001ff */
[----:B------:R-:W-:-:S05]  /*06e0*/  IMAD.HI.U32 R4, R3, 0x3, RZ ;  /* 0x0000000303047827 */ /* 0x000fca00078e00ff */
[----:B------:R-:W-:-:S05]  /*06f0*/  IADD3 R3, PT, PT, -R4, RZ, RZ ;  /* 0x000000ff04037210 */ /* 0x000fca0007ffe1ff */
[----:B------:R-:W-:-:S05]  /*0700*/  IMAD R3, R0, R3, 0x3 ;  /* 0x0000000300037424 */ /* 0x000fca00078e0203 */
[----:B------:R-:W-:-:S13]  /*0710*/  ISETP.GE.U32.AND P0, PT, R3, R0, PT ;  /* 0x000000000300720c */ /* 0x000fda0003f06070 */
[----:B------:R-:W-:Y:S02]  /*0720*/  @P0 IMAD.IADD R3, R3, 0x1, -R0 ;  /* 0x0000000103030824 */ /* 0x000fe400078e0a00 */
[----:B------:R-:W-:-:S03]  /*0730*/  @P0 VIADD R4, R4, 0x1 ;  /* 0x0000000104040836 */ /* 0x000fc60000000000 */
[----:B------:R-:W-:-:S13]  /*0740*/  ISETP.GE.U32.AND P1, PT, R3, R0, PT ;  /* 0x000000000300720c */ /* 0x000fda0003f26070 */
[----:B------:R-:W-:Y:S02]  /*0750*/  @P1 IADD3 R4, PT, PT, R4, 0x1, RZ ;  /* 0x0000000104041810 */ /* 0x000fe40007ffe0ff */
[----:B------:R-:W-:-:S05]  /*0760*/  @!P2 LOP3.LUT R4, RZ, R0, RZ, 0x33, !PT ;  /* 0x00000000ff04a212 */ /* 0x000fca00078e33ff */
[----:B------:R-:W-:-:S04]  /*0770*/  IMAD.MOV R3, RZ, RZ, -R4 ;  /* 0x000000ffff037224 */ /* 0x000fc800078e0a04 */
[----:B------:R-:W-:Y:S01]  /*0780*/  IMAD R3, R0, R3, 0x3 ;  /* 0x0000000300037424 */ /* 0x000fe200078e0203 */
[----:B------:R-:W-:Y:S06]  /*0790*/  BRA `(.L_x_5) ;  /* 0x00000000003c7947 */ /* 0x000fec0003800000 */
.L_x_4:
[----:B------:R-:W-:Y:S01]  /*07a0*/  IMAD.MOV.U32 R8, RZ, RZ, 0x3 ;  /* 0x00000003ff087424 */ /* 0x000fe200078e00ff */
[----:B------:R-:W-:-:S07]  /*07b0*/  MOV R0, 0x7d0 ;  /* 0x000007d000007802 */ /* 0x000fce0000000f00 */
[----:B01----:R-:W-:Y:S05]  /*07c0*/  CALL.REL.NOINC `($__internal_0_$__cuda_sm20_div_u64) ;  /* 0x0000005400c87944 */ /* 0x003fea0003c00000 */
[----:B------:R-:W0:Y:S01]  /*07d0*/  LDCU.64 UR8, c[0x0][0x390] ;  /* 0x00007200ff0877ac */ /* 0x000e220008000a00 */
[----:B------:R-:W-:-:S05]  /*07e0*/  IADD3 R3, P0, PT, RZ, -R4, RZ ;  /* 0x80000004ff037210 */ /* 0x000fca0007f1e0ff */
[----:B------:R-:W-:Y:S01]  /*07f0*/  IMAD.X R9, RZ, RZ, ~R5, P0 ;  /* 0x000000ffff097224 */ /* 0x000fe200000e0e05 */
[----:B0-----:R-:W-:Y:S01]  /*0800*/  MOV R0, UR8 ;  /* 0x0000000800007c02 */ /* 0x001fe20008000f00 */
[----:B------:R-:W-:Y:S01]  /*0810*/  IMAD.U32 R2, RZ, RZ, UR9 ;  /* 0x00000009ff027e24 */ /* 0x000fe2000f8e00ff */
[----:B------:R-:W-:Y:S01]  /*0820*/  UMOV UR8, 0x3 ;  /* 0x0000000300087882 */ /* 0x000fe20000000000 */
[----:B------:R-:W-:Y:S02]  /*0830*/  UMOV UR9, 0x0 ;  /* 0x0000000000097882 */ /* 0x000fe40000000000 */
[-C--:B------:R-:W-:Y:S02]  /*0840*/  IMAD R6, R9, R0.reuse, RZ ;  /* 0x0000000009067224 */ /* 0x080fe400078e02ff */
[----:B------:R-:W-:-:S04]  /*0850*/  IMAD.WIDE.U32 R8, R3, R0, UR8 ;  /* 0x0000000803087e25 */ /* 0x000fc8000f8e0000 */
[----:B------:R-:W-:Y:S02]  /*0860*/  IMAD R11, R3, R2, R6 ;  /* 0x00000002030b7224 */ /* 0x000fe400078e0206 */
[----:B------:R-:W-:-:S03]  /*0870*/  IMAD.MOV.U32 R3, RZ, RZ, R8 ;  /* 0x000000ffff037224 */ /* 0x000fc600078e0008 */
[----:B------:R-:W-:-:S07]  /*0880*/  IADD3 R6, PT, PT, R11, R9, RZ ;  /* 0x000000090b067210 */ /* 0x000fce0007ffe0ff */
.L_x_5:
        /* <DEDUP_REMOVED lines=18> */
[----:B-1----:R-:W-:Y:S02]  /*09b0*/  VIADD R5, R6, 0xffffffe ;  /* 0x0ffffffe06057836 */ /* 0x002fe40000000000 */
[----:B------:R-:W-:-:S04]  /*09c0*/  IMAD.MOV.U32 R6, RZ, RZ, RZ ;  /* 0x000000ffff067224 */ /* 0x000fc800078e00ff */
[----:B------:R-:W1:Y:S02]  /*09d0*/  F2I.FTZ.U32.TRUNC.NTZ R5, R5 ;  /* 0x0000000500057305 */ /* 0x000e64000021f000 */
[----:B-1----:R-:W-:-:S05]  /*09e0*/  IADD3 R3, PT, PT, RZ, -R5, RZ ;  /* 0x80000005ff037210 */ /* 0x002fca0007ffe0ff */
[----:B------:R-:W-:-:S04]  /*09f0*/  IMAD R3, R3, R0, RZ ;  /* 0x0000000003037224 */ /* 0x000fc800078e02ff */
[----:B------:R-:W-:-:S04]  /*0a00*/  IMAD.HI.U32 R3, R5, R3, R4 ;  /* 0x0000000305037227 */ /* 0x000fc800078e0004 */
[----:B------:R-:W-:Y:S02]  /*0a10*/  IMAD.MOV.U32 R5, RZ, RZ, RZ ;  /* 0x000000ffff057224 */ /* 0x000fe400078e00ff */
[----:B------:R-:W-:-:S04]  /*0a20*/  IMAD.HI.U32 R4, R3, 0x4, RZ ;  /* 0x0000000403047827 */ /* 0x000fc800078e00ff */
[----:B------:R-:W-:-:S04]  /*0a30*/  IMAD.MOV R3, RZ, RZ, -R4 ;  /* 0x000000ffff037224 */ /* 0x000fc800078e0a04 */
[----:B------:R-:W-:-:S05]  /*0a40*/  IMAD R3, R0, R3, 0x4 ;  /* 0x0000000400037424 */ /* 0x000fca00078e0203 */
[----:B------:R-:W-:-:S13]  /*0a50*/  ISETP.GE.U32.AND P0, PT, R3, R0, PT ;  /* 0x000000000300720c */ /* 0x000fda0003f06070 */
[----:B------:R-:W-:Y:S01]  /*0a60*/  @P0 IADD3 R3, PT, PT, R3, -R0, RZ ;  /* 0x8000000003030210 */ /* 0x000fe20007ffe0ff */
[----:B------:R-:W-:-:S03]  /*0a70*/  @P0 VIADD R4, R4, 0x1 ;  /* 0x0000000104040836 */ /* 0x000fc60000000000 */
[----:B------:R-:W-:-:S13]  /*0a80*/  ISETP.GE.U32.AND P1, PT, R3, R0, PT ;  /* 0x000000000300720c */ /* 0x000fda0003f26070 */
[----:B------:R-:W-:Y:S01]  /*0a90*/  @P1 VIADD R4, R4, 0x1 ;  /* 0x0000000104041836 */ /* 0x000fe20000000000 */
[----:B------:R-:W-:-:S04]  /*0aa0*/  @!P2 LOP3.LUT R4, RZ, R0, RZ, 0x33, !PT ;  /* 0x00000000ff04a212 */ /* 0x000fc800078e33ff */
[----:B------:R-:W-:-:S05]  /*0ab0*/  IADD3 R3, PT, PT, -R4, RZ, RZ ;  /* 0x000000ff04037210 */ /* 0x000fca0007ffe1ff */
[----:B------:R-:W-:Y:S01]  /*0ac0*/  IMAD R3, R0, R3, 0x4 ;  /* 0x0000000400037424 */ /* 0x000fe200078e0203 */
[----:B------:R-:W-:Y:S06]  /*0ad0*/  BRA `(.L_x_7) ;  /* 0x00000000003c7947 */ /* 0x000fec0003800000 */
.L_x_6:
[----:B------:R-:W-:Y:S01]  /*0ae0*/  HFMA2 R8, -RZ, RZ, 0, 2.384185791015625e-07 ;  /* 0x00000004ff087431 */ /* 0x000fe200000001ff */
[----:B------:R-:W-:-:S07]  /*0af0*/  MOV R0, 0xb10 ;  /* 0x00000b1000007802 */ /* 0x000fce0000000f00 */
[----:B01----:R-:W-:Y:S05]  /*0b00*/  CALL.REL.NOINC `($__internal_0_$__cuda_sm20_div_u64) ;  /* 0x0000005000f87944 */ /* 0x003fea0003c00000 */
[----:B------:R-:W0:Y:S01]  /*0b10*/  LDCU.64 UR8, c[0x0][0x390] ;  /* 0x00007200ff0877ac */ /* 0x000e220008000a00 */
[----:B------:R-:W-:-:S05]  /*0b20*/  IADD3 R3, P0, PT, RZ, -R4, RZ ;  /* 0x80000004ff037210 */ /* 0x000fca0007f1e0ff */
[----:B------:R-:W-:Y:S02]  /*0b30*/  IMAD.X R9, RZ, RZ, ~R5, P0 ;  /* 0x000000ffff097224 */ /* 0x000fe400000e0e05 */
[----:B0-----:R-:W-:Y:S01]  /*0b40*/  IMAD.U32 R0, RZ, RZ, UR8 ;  /* 0x00000008ff007e24 */ /* 0x001fe2000f8e00ff */
[----:B------:R-:W-:Y:S01]  /*0b50*/  MOV R2, UR9 ;  /* 0x0000000900027c02 */ /* 0x000fe20008000f00 */
[----:B------:R-:W-:Y:S01]  /*0b60*/  UMOV UR8, 0x4 ;  /* 0x0000000400087882 */ /* 0x000fe20000000000 */
[----:B------:R-:W-:Y:S01]  /*0b70*/  UMOV UR9, 0x0 ;  /* 0x0000000000097882 */ /* 0x000fe20000000000 */
[-C--:B------:R-:W-:Y:S02]  /*0b80*/  IMAD R6, R9, R0.reuse, RZ ;  /* 0x0000000009067224 */ /* 0x080fe400078e02ff */
[----:B------:R-:W-:-:S04]  /*0b90*/  IMAD.WIDE.U32 R8, R3, R0, UR8 ;  /* 0x0000000803087e25 */ /* 0x000fc8000f8e0000 */
[----:B------:R-:W-:Y:S02]  /*0ba0*/  IMAD R11, R3, R2, R6 ;  /* 0x00000002030b7224 */ /* 0x000fe400078e0206 */
[----:B------:R-:W-:Y:S02]  /*0bb0*/  IMAD.MOV.U32 R3, RZ, RZ, R8 ;  /* 0x000000ffff037224 */ /* 0x000fe400078e0008 */
[----:B------:R-:W-:-:S07]  /*0bc0*/  IMAD.IADD R6, R11, 0x1, R9 ;  /* 0x000000010b067824 */ /* 0x000fce00078e0209 */
.L_x_7:
[----:B------:R-:W-:-:S04]  /*0bd0*/  LEA R8, P0, R4, R12, 0x3 ;  /* 0x0000000c04087211 */ /* 0x000fc800078018ff */
[----:B------:R-:W-:-:S05]  /*0be0*/  LEA.HI.X R9, R4, R13, R5, 0x3, P0 ;  /* 0x0000000d04097211 */ /* 0x000fca00000f1c05 */
[----:B------:R-:W2:Y:S01]  /*0bf0*/  LDG.E.64 R4, desc[UR10][R8.64] ;  /* 0x0000000a08047981 */ /* 0x000ea2000c1e1b00 */
[----:B------:R-:W-:-:S04]  /*0c00*/  IADD3 R3, P0, PT, R3, R14, RZ ;  /* 0x0000000e03037210 */ /* 0x000fc80007f1e0ff */
[----:B------:R-:W-:Y:S01]  /*0c10*/  IADD3.X R6, PT, PT, R6, R17, RZ, P0, !PT ;  /* 0x0000001106067210 */ /* 0x000fe200007fe4ff */
        /* <DEDUP_REMOVED lines=10> */
[----:B-1----:R-:W-:Y:S01]  /*0cc0*/  HFMA2 R4, -RZ, RZ, 0, 0 ;  /* 0x00000000ff047431 */ /* 0x002fe200000001ff */
[----:B------:R-:W-:-:S06]  /*0cd0*/  ISETP.NE.U32.AND P2, PT, R0, RZ, PT ;  /* 0x000000ff0000720c */ /* 0x000fcc0003f45070 */
[----:B--2---:R-:W1:Y:S02]  /*0ce0*/  MUFU.RCP R6, R6 ;  /* 0x0000000600067308 */ /* 0x004e640000001000 */
[----:B-1----:R-:W-:Y:S01]  /*0cf0*/  VIADD R5, R6, 0xffffffe ;  /* 0x0ffffffe06057836 */ /* 0x002fe20000000000 */
[----:B------:R-:W-:-:S05]  /*0d00*/  MOV R6, RZ ;  /* 0x000000ff00067202 */ /* 0x000fca0000000f00 */
[----:B------:R-:W1:Y:S02]  /*0d10*/  F2I.FTZ.U32.TRUNC.NTZ R5, R5 ;  /* 0x0000000500057305 */ /* 0x000e64000021f000 */
[----:B-1----:R-:W-:-:S04]  /*0d20*/  IMAD.MOV R3, RZ, RZ, -R5 ;  /* 0x000000ffff037224 */ /* 0x002fc800078e0a05 */
[----:B------:R-:W-:-:S04]  /*0d30*/  IMAD R3, R3, R0, RZ ;  /* 0x0000000003037224 */ /* 0x000fc800078e02ff */
[----:B------:R-:W-:-:S04]  /*0d40*/  IMAD.HI.U32 R3, R5, R3, R4 ;  /* 0x0000000305037227 */ /* 0x000fc800078e0004 */
[----:B------:R-:W-:Y:S02]  /*0d50*/  IMAD.MOV.U32 R5, RZ, RZ, RZ ;  /* 0x000000ffff057224 */ /* 0x000fe400078e00ff */
[----:B------:R-:W-:-:S04]  /*0d60*/  IMAD.HI.U32 R4, R3, 0x5, RZ ;  /* 0x0000000503047827 */ /* 0x000fc800078e00ff */
[----:B------:R-:W-:-:S04]  /*0d70*/  IMAD.MOV R3, RZ, RZ, -R4 ;  /* 0x000000ffff037224 */ /* 0x000fc800078e0a04 */
[----:B------:R-:W-:-:S05]  /*0d80*/  IMAD R3, R0, R3, 0x5 ;  /* 0x0000000500037424 */ /* 0x000fca00078e0203 */
[----:B------:R-:W-:-:S13]  /*0d90*/  ISETP.GE.U32.AND P0, PT, R3, R0, PT ;  /* 0x000000000300720c */ /* 0x000fda0003f06070 */
[----:B------:R-:W-:Y:S01]  /*0da0*/  @P0 IMAD.IADD R3, R3, 0x1, -R0 ;  /* 0x0000000103030824 */ /* 0x000fe200078e0a00 */
[----:B------:R-:W-:-:S04]  /*0db0*/  @P0 IADD3 R4, PT, PT, R4, 0x1, RZ ;  /* 0x0000000104040810 */ /* 0x000fc80007ffe0ff */
[----:B------:R-:W-:-:S13]  /*0dc0*/  ISETP.GE.U32.AND P1, PT, R3, R0, PT ;  /* 0x000000000300720c */ /* 0x000fda0003f26070 */
[----:B------:R-:W-:Y:S01]  /*0dd0*/  @P1 VIADD R4, R4, 0x1 ;  /* 0x0000000104041836 */ /* 0x000fe20000000000 */
[----:B------:R-:W-:-:S05]  /*0de0*/  @!P2 LOP3.LUT R4, RZ, R0, RZ, 0x33, !PT ;  /* 0x00000000ff04a212 */ /* 0x000fca00078e33ff */
[----:B------:R-:W-:-:S04]  /*0df0*/  IMAD.MOV R3, RZ, RZ, -R4 ;  /* 0x000000ffff037224 */ /* 0x000fc800078e0a04 */
[----:B------:R-:W-:Y:S01]  /*0e00*/  IMAD R3, R0, R3, 0x5 ;  /* 0x0000000500037424 */ /* 0x000fe200078e0203 */
[----:B------:R-:W-:Y:S06]  /*0e10*/  BRA `(.L_x_9) ;  /* 0x00000000003c7947 */ /* 0x000fec0003800000 */
.L_x_8:
[----:B------:R-:W-:Y:S01]  /*0e20*/  IMAD.MOV.U32 R8, RZ, RZ, 0x5 ;  /* 0x00000005ff087424 */ /* 0x000fe200078e00ff */
[----:B------:R-:W-:-:S07]  /*0e30*/  MOV R0, 0xe50 ;  /* 0x00000e5000007802 */ /* 0x000fce0000000f00 */
[----:B01----:R-:W-:Y:S05]  /*0e40*/  CALL.REL.NOINC `($__internal_0_$__cuda_sm20_div_u64) ;  /* 0x0000005000287944 */ /* 0x003fea0003c00000 */
        /* <DEDUP_REMOVED lines=12> */
.L_x_9:
        /* <DEDUP_REMOVED lines=37> */
.L_x_10:
        /* <DEDUP_REMOVED lines=15> */
.L_x_11:
        /* <DEDUP_REMOVED lines=37> */
.L_x_12:
[----:B------:R-:W-:Y:S01]  /*14a0*/  HFMA2 R8, -RZ, RZ, 0, 4.17232513427734375e-07 ;  /* 0x00000007ff087431 */ /* 0x000fe200000001ff */
        /* <DEDUP_REMOVED lines=14> */
.L_x_13:
        /* <DEDUP_REMOVED lines=37> */
.L_x_14:
        /* <DEDUP_REMOVED lines=15> */
.L_x_15:
        /* <DEDUP_REMOVED lines=37> */
.L_x_16:
        /* <DEDUP_REMOVED lines=15> */
.L_x_17:
        /* <DEDUP_REMOVED lines=37> */
.L_x_18:
[----:B------:R-:W-:Y:S01]  /*1e60*/  HFMA2 R8, -RZ, RZ, 0, 5.9604644775390625e-07 ;  /* 0x0000000aff087431 */ /* 0x000fe200000001ff */
        /* <DEDUP_REMOVED lines=14> */
.L_x_19:
        /* <DEDUP_REMOVED lines=37> */
.L_x_20:
        /* <DEDUP_REMOVED lines=15> */
.L_x_21:
        /* <DEDUP_REMOVED lines=37> */
.L_x_22:
        /* <DEDUP_REMOVED lines=15> */
.L_x_23:
        /* <DEDUP_REMOVED lines=37> */
.L_x_24:
[----:B------:R-:W-:Y:S01]  /*2820*/  HFMA2 R8, -RZ, RZ, 0, 7.74860382080078125e-07 ;  /* 0x0000000dff087431 */ /* 0x000fe200000001ff */
        /* <DEDUP_REMOVED lines=14> */
.L_x_25:
        /* <DEDUP_REMOVED lines=37> */
.L_x_26:
        /* <DEDUP_REMOVED lines=15> */
.L_x_27:
        /* <DEDUP_REMOVED lines=14> */
[----:B-1----:R-:W1:Y:S01]  /*2d30*/  I2F.U32.RP R5, R0 ;  /* 0x0000000000057306 */ /* 0x002e620000209000 */
[----:B------:R-:W-:Y:S01]  /*2d40*/  ISETP.NE.U32.AND P2, PT, R0, RZ, PT ;  /* 0x000000ff0000720c */ /* 0x000fe20003f45070 */
[----:B------:R-:W-:-:S06]  /*2d50*/  IMAD.MOV.U32 R6, RZ, RZ, RZ ;  /* 0x000000ffff067224 */ /* 0x000fcc00078e00ff */
[----:B-1----:R-:W1:Y:S02]  /*2d60*/  MUFU.RCP R5, R5 ;  /* 0x0000000500057308 */ /* 0x002e640000001000 */
[----:B-1----:R-:W-:Y:S01]  /*2d70*/  IADD3 R2, PT, PT, R5, 0xffffffe, RZ ;  /* 0x0ffffffe05027810 */ /* 0x002fe20007ffe0ff */
[----:B------:R-:W-:-:S05]  /*2d80*/  HFMA2 R5, -RZ, RZ, 0, 0 ;  /* 0x00000000ff057431 */ /* 0x000fca00000001ff */
[----:B------:R1:W2:Y:S02]  /*2d90*/  F2I.FTZ.U32.TRUNC.NTZ R3, R2 ;  /* 0x0000000200037305 */ /* 0x0002a4000021f000 */
[----:B-1----:R-:W-:Y:S02]  /*2da0*/  IMAD.MOV.U32 R2, RZ, RZ, RZ ;  /* 0x000000ffff027224 */ /* 0x002fe400078e00ff */
[----:B--2---:R-:W-:-:S04]  /*2db0*/  IMAD.MOV R9, RZ, RZ, -R3 ;  /* 0x000000ffff097224 */ /* 0x004fc800078e0a03 */
[----:B------:R-:W-:-:S04]  /*2dc0*/  IMAD R9, R9, R0, RZ ;  /* 0x0000000009097224 */ /* 0x000fc800078e02ff */
[----:B------:R-:W-:-:S06]  /*2dd0*/  IMAD.HI.U32 R9, R3, R9, R2 ;  /* 0x0000000903097227 */ /* 0x000fcc00078e0002 */
        /* <DEDUP_REMOVED lines=12> */
.L_x_28:
[----:B------:R-:W-:Y:S01]  /*2ea0*/  IMAD.MOV.U32 R8, RZ, RZ, 0xf ;  /* 0x0000000fff087424 */ /* 0x000fe200078e00ff */
[----:B------:R-:W-:-:S07]  /*2eb0*/  MOV R0, 0x2ed0 ;  /* 0x00002ed000007802 */ /* 0x000fce0000000f00 */
[----:B01----:R-:W-:Y:S05]  /*2ec0*/  CALL.REL.NOINC `($__internal_0_$__cuda_sm20_div_u64) ;  /* 0x0000003000087944 */ /* 0x003fea0003c00000 */
[----:B------:R-:W0:Y:S01]  /*2ed0*/  LDCU.64 UR8, c[0x0][0x390] ;  /* 0x00007200ff0877ac */ /* 0x000e220008000a00 */
[----:B------:R-:W-:Y:S01]  /*2ee0*/  IADD3 R9, P0, PT, RZ, -R4, RZ ;  /* 0x80000004ff097210 */ /* 0x000fe20007f1e0ff */
[----:B------:R-:W-:Y:S01]  /*2ef0*/  IMAD.MOV.U32 R3, RZ, RZ, 0x0 ;  /* 0x00000000ff037424 */ /* 0x000fe200078e00ff */
[----:B------:R-:W-:-:S03]  /*2f00*/  MOV R2, 0xf ;  /* 0x0000000f00027802 */ /* 0x000fc60000000f00 */
[----:B------:R-:W-:-:S04]  /*2f10*/  IMAD.X R0, RZ, RZ, ~R5, P0 ;  /* 0x000000ffff007224 */ /* 0x000fc800000e0e05 */
[----:B0-----:R-:W-:Y:S02]  /*2f20*/  IMAD R0, R0, UR8, RZ ;  /* 0x0000000800007c24 */ /* 0x001fe4000f8e02ff */
[----:B------:R-:W-:-:S04]  /*2f30*/  IMAD.WIDE.U32 R2, R9, UR8, R2 ;  /* 0x0000000809027c25 */ /* 0x000fc8000f8e0002 */
[----:B------:R-:W-:Y:S02]  /*2f40*/  IMAD R9, R9, UR9, R0 ;  /* 0x0000000909097c24 */ /* 0x000fe4000f8e0200 */
[----:B------:R-:W-:-:S03]  /*2f50*/  IMAD.MOV.U32 R11, RZ, RZ, R2 ;  /* 0x000000ffff0b7224 */ /* 0x000fc600078e0002 */
[----:B------:R-:W-:-:S07]  /*2f60*/  IADD3 R6, PT, PT, R9, R3, RZ ;  /* 0x0000000309067210 */ /* 0x000fce0007ffe0ff */
.L_x_29:
        /* <DEDUP_REMOVED lines=9> */
[----:B------:R-:W-:Y:S02]  /*3000*/  UMOV UR5, 0x400 ;  /* 0x0000040000057882 */ /* 0x000fe40000000000 */
[----:B-1----:R-:W-:-:S09]  /*3010*/  ULEA UR5, UR8, UR5, 0x18 ;  /* 0x0000000508057291 */ /* 0x002fd2000f8ec0ff */
[----:B--2---:R1:W-:Y:S03]  /*3020*/  STS.64 [UR5+0x78], R2 ;  /* 0x00007802ff007988 */ /* 0x0043e60008000a05 */
.L_x_1:
[----:B------:R-:W-:Y:S05]  /*3030*/  BSYNC.RECONVERGENT B0 ;  /* 0x0000000000007941 */ /* 0x000fea0003800200 */
.L_x_0:
[----:B------:R-:W2:Y:S01]  /*3040*/  S2UR UR8, SR_CgaCtaId ;  /* 0x00000000000879c3 */ /* 0x000ea20000008800 */
[----:B------:R-:W1:Y:S07]  /*3050*/  LDCU UR5, c[0x0][0x390] ;  /* 0x00007200ff0577ac */ /* 0x000e6e0008000800 */
[----:B------:R-:W-:Y:S01]  /*3060*/  BAR.SYNC.DEFER_BLOCKING 0x0 ;  /* 0x0000000000007b1d */ /* 0x000fe20000010000 */
[----:B------:R-:W-:Y:S01]  /*3070*/  ISETP.NE.AND P0, PT, R16, RZ, PT ;  /* 0x000000ff1000720c */ /* 0x000fe20003f05270 */
[----:B-1----:R-:W-:-:S04]  /*3080*/  IMAD.U32 R2, RZ, RZ, UR5 ;  /* 0x00000005ff027e24 */ /* 0x002fc8000f8e00ff */
[----:B------:R-:W-:Y:S01]  /*3090*/  UMOV UR5, 0x400 ;  /* 0x0000040000057882 */ /* 0x000fe20000000000 */
[-C--:B------:R-:W-:Y:S01]  /*30a0*/  IMAD R0, R7, R2.reuse, R10 ;  /* 0x0000000207007224 */ /* 0x080fe200078e020a */
[----:B--2---:R-:W-:Y:S01]  /*30b0*/  ULEA UR9, UR8, UR5, 0x18 ;  /* 0x0000000508097291 */ /* 0x004fe2000f8ec0ff */
[----:B------:R-:W-:Y:S01]  /*30c0*/  IMAD R7, R10, R2, R7 ;  /* 0x000000020a077224 */ /* 0x000fe200078e0207 */
[----:B------:R-:W-:-:S04]  /*30d0*/  UIADD3 UR5, UPT, UPT, UR5, 0x80, URZ ;  /* 0x0000008005057890 */ /* 0x000fc8000fffe0ff */
[----:B------:R-:W-:Y:S01]  /*30e0*/  LEA R0, R0, UR9, 0x3 ;  /* 0x0000000900007c11 */ /* 0x000fe2000f8e18ff */
[----:B------:R-:W-:-:S04]  /*30f0*/  ULEA UR5, UR8, UR5, 0x18 ;  /* 0x0000000508057291 */ /* 0x000fc8000f8ec0ff */
[----:B------:R-:W1:Y:S02]  /*3100*/  LDS.64 R4, [R0] ;  /* 0x0000000000047984 */ /* 0x000e640000000a00 */
[----:B------:R-:W-:-:S05]  /*3110*/  LEA R7, R7, UR5, 0x3 ;  /* 0x0000000507077c11 */ /* 0x000fca000f8e18ff */
[----:B-1----:R1:W-:Y:S01]  /*3120*/  STS.64 [R7], R4 ;  /* 0x0000000407007388 */ /* 0x0023e20000000a00 */
[----:B------:R-:W-:Y:S06]  /*3130*/  BAR.SYNC.DEFER_BLOCKING 0x0 ;  /* 0x0000000000007b1d */ /* 0x000fec0000010000 */
[----:B------:R-:W-:Y:S05]  /*3140*/  @P0 EXIT ;  /* 0x000000000000094d */ /* 0x000fea0003800000 */
[----:B------:R-:W1:Y:S01]  /*3150*/  S2UR UR5, SR_CTAID.X ;  /* 0x00000000000579c3 */ /* 0x000e620000002500 */
[----:B------:R-:W2:Y:S04]  /*3160*/  LDS.128 R8, [UR9+0x80] ;  /* 0x00008009ff087984 */ /* 0x000ea80008000c00 */
[----:B------:R-:W3:Y:S03]  /*3170*/  LDS.64 R18, [UR9+0x90] ;  /* 0x00009009ff127984 */ /* 0x000ee60008000a00 */
[----:B------:R-:W4:Y:S08]  /*3180*/  LDC R3, c[0x0][0x394] ;  /* 0x0000e500ff037b82 */ /* 0x000f300000000800 */
[----:B------:R-:W5:Y:S01]  /*3190*/  LDC.64 R16, c[0x0][0x388] ;  /* 0x0000e200ff107b82 */ /* 0x000f620000000a00 */
[----:B-1----:R-:W-:-:S04]  /*31a0*/  IMAD.WIDE.U32 R4, R2, UR5, RZ ;  /* 0x0000000502047c25 */ /* 0x002fc8000f8e00ff */
[----:B----4-:R-:W-:-:S05]  /*31b0*/  IMAD R7, R3, UR5, RZ ;  /* 0x0000000503077c24 */ /* 0x010fca000f8e02ff */
[----:B------:R-:W-:Y:S02]  /*31c0*/  IADD3 R7, PT, PT, R5, R7, RZ ;  /* 0x0000000705077210 */ /* 0x000fe40007ffe0ff */
[----:B-----5:R-:W-:-:S04]  /*31d0*/  LEA R16, P0, R4, R16, 0x3 ;  /* 0x0000001004107211 */ /* 0x020fc800078018ff */
[----:B------:R-:W-:-:S05]  /*31e0*/  LEA.HI.X R17, R4, R17, R7, 0x3, P0 ;  /* 0x0000001104117211 */ /* 0x000fca00000f1c07 */
[----:B------:R-:W4:Y:S01]  /*31f0*/  LDG.E.64 R4, desc[UR10][R16.64] ;  /* 0x0000000a10047981 */ /* 0x000f22000c1e1b00 */
[----:B------:R-:W1:Y:S01]  /*3200*/  S2UR UR5, SR_CTAID.Y ;  /* 0x00000000000579c3 */ /* 0x000e620000002600 */
[----:B------:R-:W-:-:S04]  /*3210*/  ISETP.NE.U32.AND P0, PT, R2, 0x1, PT ;  /* 0x000000010200780c */ /* 0x000fc80003f05070 */
[----:B------:R-:W-:-:S04]  /*3220*/  ISETP.NE.AND.EX P0, PT, R3, RZ, PT, P0 ;  /* 0x000000ff0300720c */ /* 0x000fc80003f05300 */
[----:B0-----:R-:W-:-:S04]  /*3230*/  SEL R21, RZ, 0x8, P0 ;  /* 0x00000008ff157807 */ /* 0x001fc80000000000 */
[----:B------:R-:W-:-:S05]  /*3240*/  IADD3 R20, P1, PT, R16, R21, RZ ;  /* 0x0000001510147210 */ /* 0x000fca0007f3e0ff */
[----:B------:R-:W-:Y:S02]  /*3250*/  IMAD.X R21, RZ, RZ, R17, P1 ;  /* 0x000000ffff157224 */ /* 0x000fe400008e0611 */
[----:B-1----:R-:W-:-:S04]  /*3260*/  IMAD.WIDE.U32 R14, R2, UR5, RZ ;  /* 0x00000005020e7c25 */ /* 0x002fc8000f8e00ff */
[----:B------:R-:W-:-:S04]  /*3270*/  IMAD R7, R3, UR5, RZ ;  /* 0x0000000503077c24 */ /* 0x000fc8000f8e02ff */
[----:B------:R-:W-:Y:S01]  /*3280*/  IMAD.IADD R7, R15, 0x1, R7 ;  /* 0x000000010f077824 */ /* 0x000fe200078e0207 */
[----:B----4-:R-:W-:-:S04]  /*3290*/  LEA R12, P0, R14, R4, 0x3 ;  /* 0x000000040e0c7211 */ /* 0x010fc800078018ff */
[----:B------:R-:W-:-:S05]  /*32a0*/  LEA.HI.X R13, R14, R5, R7, 0x3, P0 ;  /* 0x000000050e0d7211 */ /* 0x000fca00000f1c07 */
[----:B--2---:R0:W-:Y:S04]  /*32b0*/  STG.E.64 desc[UR10][R12.64], R8 ;  /* 0x000000080c007986 */ /* 0x0041e8000c101b0a */
[----:B------:R-:W2:Y:S01]  /*32c0*/  LDG.E.64 R4, desc[UR10][R20.64] ;  /* 0x0000000a14047981 */ /* 0x000ea2000c1e1b00 */
[----:B------:R-:W-:-:S04]  /*32d0*/  ISETP.NE.U32.AND P0, PT, R2, 0x1, PT ;  /* 0x000000010200780c */ /* 0x000fc80003f05070 */
[----:B------:R-:W-:-:S04]  /*32e0*/  ISETP.NE.AND.EX P0, PT, R3, RZ, PT, P0 ;  /* 0x000000ff0300720c */ /* 0x000fc80003f05300 */
[----:B------:R-:W-:-:S04]  /*32f0*/  SEL R23, RZ, 0x1, !P0 ;  /* 0x00000001ff177807 */ /* 0x000fc80004000000 */
[----:B------:R-:W-:-:S04]  /*3300*/  IADD3 R23, P0, PT, R23, R14, RZ ;  /* 0x0000000e17177210 */ /* 0x000fc80007f1e0ff */
[----:B------:R-:W-:Y:S02]  /*3310*/  IADD3.X R0, PT, PT, RZ, R7, RZ, P0, !PT ;  /* 0x00000007ff007210 */ /* 0x000fe400007fe4ff */
[----:B--2---:R-:W-:-:S04]  /*3320*/  LEA R4, P0, R23, R4, 0x3 ;  /* 0x0000000417047211 */ /* 0x004fc800078018ff */
[----:B------:R-:W-:Y:S02]  /*3330*/  LEA.HI.X R5, R23, R5, R0, 0x3, P0 ;  /* 0x0000000517057211 */ /* 0x000fe400000f1c00 */
[----:B------:R-:W-:-:S03]  /*3340*/  ISETP.NE.AND.EX P0, PT, R3, RZ, PT, !PT ;  /* 0x000000ff0300720c */ /* 0x000fc60003f053f0 */
[----:B------:R0:W-:Y:S10]  /*3350*/  STG.E.64 desc[UR10][R4.64], R10 ;  /* 0x0000000a04007986 */ /* 0x0001f4000c101b0a */
[----:B---3--:R-:W-:Y:S05]  /*3360*/  @P0 BRA `(.L_x_30) ;  /* 0x00000000005c0947 */ /* 0x008fea0003800000 */
[----:B------:R-:W1:Y:S01]  /*3370*/  I2F.U32.RP R0, R2 ;  /* 0x0000000200007306 */ /* 0x000e620000209000 */
[----:B------:R-:W-:-:S07]  /*3380*/  ISETP.NE.U32.AND P2, PT, R2, RZ, PT ;  /* 0x000000ff0200720c */ /* 0x000fce0003f45070 */
[----:B-1----:R-:W0:Y:S02]  /*3390*/  MUFU.RCP R0, R0 ;  /* 0x0000000000007308 */ /* 0x002e240000001000 */
[----:B0-----:R-:W-:Y:S01]  /*33a0*/  VIADD R4, R0, 0xffffffe ;  /* 0x0ffffffe00047836 */ /* 0x001fe20000000000 */
[----:B------:R-:W-:-:S05]  /*33b0*/  MOV R0, RZ ;  /* 0x000000ff00007202 */ /* 0x000fca0000000f00 */
[----:B------:R0:W1:Y:S02]  /*33c0*/  F2I.FTZ.U32.TRUNC.NTZ R5, R4 ;  /* 0x0000000400057305 */ /* 0x000064000021f000 */
[----:B0-----:R-:W-:Y:S02]  /*33d0*/  HFMA2 R4, -RZ, RZ, 0, 0 ;  /* 0x00000000ff047431 */ /* 0x001fe400000001ff */
[----:B-1----:R-:W-:-:S04]  /*33e0*/  IMAD.MOV R9, RZ, RZ, -R5 ;  /* 0x000000ffff097224 */ /* 0x002fc800078e0a05 */
        /* <DEDUP_REMOVED lines=15> */
.L_x_30:
[----:B0-----:R-:W-:Y:S01]  /*34e0*/  IMAD.MOV.U32 R8, RZ, RZ, 0x2 ;  /* 0x00000002ff087424 */ /* 0x001fe200078e00ff */
[----:B------:R-:W-:-:S07]  /*34f0*/  MOV R0, 0x3510 ;  /* 0x0000351000007802 */ /* 0x000fce0000000f00 */
[----:B------:R-:W-:Y:S05]  /*3500*/  CALL.REL.NOINC `($__internal_0_$__cuda_sm20_div_u64) ;  /* 0x0000002800787944 */ /* 0x000fea0003c00000 */
[----:B------:R-:W0:Y:S01]  /*3510*/  LDC.64 R2, c[0x0][0x390] ;  /* 0x0000e400ff027b82 */ /* 0x000e220000000a00 */
[----:B------:R-:W-:Y:S01]  /*3520*/  IADD3 R0, P0, PT, RZ, -R4, RZ ;  /* 0x80000004ff007210 */ /* 0x000fe20007f1e0ff */
[----:B------:R-:W-:Y:S01]  /*3530*/  UMOV UR8, 0x2 ;  /* 0x0000000200087882 */ /* 0x000fe20000000000 */
[----:B------:R-:W-:Y:S02]  /*3540*/  UMOV UR9, 0x0 ;  /* 0x0000000000097882 */ /* 0x000fe40000000000 */
[----:B------:R-:W-:-:S05]  /*3550*/  IADD3.X R9, PT, PT, RZ, ~R5, RZ, P0, !PT ;  /* 0x80000005ff097210 */ /* 0x000fca00007fe4ff */
[-C--:B0-----:R-:W-:Y:S02]  /*3560*/  IMAD R6, R9, R2.reuse, RZ ;  /* 0x0000000209067224 */ /* 0x081fe400078e02ff */
[----:B------:R-:W-:-:S04]  /*3570*/  IMAD.WIDE.U32 R8, R0, R2, UR8 ;  /* 0x0000000800087e25 */ /* 0x000fc8000f8e0002 */
[----:B------:R-:W-:Y:S02]  /*3580*/  IMAD R13, R0, R3, R6 ;  /* 0x00000003000d7224 */ /* 0x000fe400078e0206 */
[----:B------:R-:W-:Y:S02]  /*3590*/  IMAD.MOV.U32 R11, RZ, RZ, R8 ;  /* 0x000000ffff0b7224 */ /* 0x000fe400078e0008 */
[----:B------:R-:W-:-:S07]  /*35a0*/  IMAD.IADD R0, R9, 0x1, R13 ;  /* 0x0000000109007824 */ /* 0x000fce00078e020d */
.L_x_31:
[----:B------:R-:W-:-:S04]  /*35b0*/  LEA R8, P0, R4, R16, 0x3 ;  /* 0x0000001004087211 */ /* 0x000fc800078018ff */
[----:B------:R-:W-:-:S05]  /*35c0*/  LEA.HI.X R9, R4, R17, R5, 0x3, P0 ;  /* 0x0000001104097211 */ /* 0x000fca00000f1c05 */
[----:B------:R-:W2:Y:S01]  /*35d0*/  LDG.E.64 R4, desc[UR10][R8.64] ;  /* 0x0000000a08047981 */ /* 0x000ea2000c1e1b00 */
[----:B------:R-:W0:Y:S01]  /*35e0*/  S2UR UR8, SR_CgaCtaId ;  /* 0x00000000000879c3 */ /* 0x000e220000008800 */
[----:B------:R-:W-:Y:S01]  /*35f0*/  IADD3 R11, P0, PT, R11, R14, RZ ;  /* 0x0000000e0b0b7210 */ /* 0x000fe20007f1e0ff */
[----:B------:R-:W-:-:S03]  /*3600*/  UMOV UR5, 0x400 ;  /* 0x0000040000057882 */ /* 0x000fc60000000000 */
[----:B------:R-:W-:Y:S01]  /*3610*/  IADD3.X R0, PT, PT, R0, R7, RZ, P0, !PT ;  /* 0x0000000700007210 */ /* 0x000fe200007fe4ff */
[----:B0-----:R-:W-:-:S09]  /*3620*/  ULEA UR5, UR8, UR5, 0x18 ;  /* 0x0000000508057291 */ /* 0x001fd2000f8ec0ff */
[----:B------:R-:W0:Y:S01]  /*3630*/  LDS.64 R12, [UR5+0x98] ;  /* 0x00009805ff0c7984 */ /* 0x000e220008000a00 */
[----:B--2---:R-:W-:-:S04]  /*3640*/  LEA R4, P0, R11, R4, 0x3 ;  /* 0x000000040b047211 */ /* 0x004fc800078018ff */
[----:B------:R-:W-:Y:S02]  /*3650*/  LEA.HI.X R5, R11, R5, R0, 0x3, P0 ;  /* 0x000000050b057211 */ /* 0x000fe400000f1c00 */
[----:B------:R-:W-:-:S03]  /*3660*/  ISETP.NE.AND.EX P0, PT, R3, RZ, PT, !PT ;  /* 0x000000ff0300720c */ /* 0x000fc60003f053f0 */
[----:B------:R1:W-:Y:S10]  /*3670*/  STG.E.64 desc[UR10][R4.64], R18 ;  /* 0x0000001204007986 */ /* 0x0003f4000c101b0a */
[----:B0-----:R-:W-:Y:S05]  /*3680*/  @P0 BRA `(.L_x_32) ;  /* 0x00000000005c0947 */ /* 0x001fea0003800000 */
[----:B------:R-:W0:Y:S01]  /*3690*/  I2F.U32.RP R0, R2 ;  /* 0x0000000200007306 */ /* 0x000e220000209000 */
[----:B------:R-:W-:-:S07]  /*36a0*/  ISETP.NE.U32.AND P2, PT, R2, RZ, PT ;  /* 0x000000ff0200720c */ /* 0x000fce0003f45070 */
[----:B0-----:R-:W1:Y:S02]  /*36b0*/  MUFU.RCP R0, R0 ;  /* 0x0000000000007308 */ /* 0x001e640000001000 */
[----:B-1----:R-:W-:Y:S01]  /*36c0*/  VIADD R4, R0, 0xffffffe ;  /* 0x0ffffffe00047836 */ /* 0x002fe20000000000 */
        /* <DEDUP_REMOVED lines=19> */
.L_x_32:
[----:B------:R-:W-:Y:S01]  /*3800*/  IMAD.MOV.U32 R8, RZ, RZ, 0x3 ;  /* 0x00000003ff087424 */ /* 0x000fe200078e00ff */
[----:B------:R-:W-:-:S07]  /*3810*/  MOV R0, 0x3830 ;  /* 0x0000383000007802 */ /* 0x000fce0000000f00 */
[----:B-1----:R-:W-:Y:S05]  /*3820*/  CALL.REL.NOINC `($__internal_0_$__cuda_sm20_div_u64) ;  /* 0x0000002400b07944 */ /* 0x002fea0003c00000 */
        /* <DEDUP_REMOVED lines=10> */
.L_x_33:
        /* <DEDUP_REMOVED lines=37> */
.L_x_34:
        /* <DEDUP_REMOVED lines=13> */
.L_x_35:
        /* <DEDUP_REMOVED lines=37> */
.L_x_36:
        /* <DEDUP_REMOVED lines=13> */
.L_x_37:
        /* <DEDUP_REMOVED lines=37> */
.L_x_38:
        /* <DEDUP_REMOVED lines=13> */
.L_x_39:
        /* <DEDUP_REMOVED lines=37> */
.L_x_40:
        /* <DEDUP_REMOVED lines=13> */
.L_x_41:
        /* <DEDUP_REMOVED lines=37> */
.L_x_42:
        /* <DEDUP_REMOVED lines=13> */
.L_x_43:
        /* <DEDUP_REMOVED lines=37> */
.L_x_44:
        /* <DEDUP_REMOVED lines=13> */
.L_x_45:
        /* <DEDUP_REMOVED lines=37> */
.L_x_46:
        /* <DEDUP_REMOVED lines=13> */
.L_x_47:
        /* <DEDUP_REMOVED lines=37> */
.L_x_48:
        /* <DEDUP_REMOVED lines=13> */
.L_x_49:
        /* <DEDUP_REMOVED lines=17> */
[----:B-1----:R-:W-:Y:S02]  /*52e0*/  VIADD R4, R0, 0xffffffe ;  /* 0x0ffffffe00047836 */ /* 0x002fe40000000000 */
[----:B------:R-:W-:-:S04]  /*52f0*/  IMAD.MOV.U32 R0, RZ, RZ, RZ ;  /* 0x000000ffff007224 */ /* 0x000fc800078e00ff */
        /* <DEDUP_REMOVED lines=11> */
[----:B------:R-:W-:Y:S02]  /*53b0*/  ISETP.GE.U32.AND P1, PT, R5, R2, PT ;  /* 0x000000020500720c */ /* 0x000fe40003f26070 */
[----:B------:R-:W-:-:S11]  /*53c0*/  MOV R5, RZ ;  /* 0x000000ff00057202 */ /* 0x000fd60000000f00 */
[----:B------:R-:W-:Y:S01]  /*53d0*/  @P1 VIADD R4, R4, 0x1 ;  /* 0x0000000104041836 */ /* 0x000fe20000000000 */
[----:B------:R-:W-:-:S04]  /*53e0*/  @!P2 LOP3.LUT R4, RZ, R2, RZ, 0x33, !PT ;  /* 0x00000002ff04a212 */ /* 0x000fc800078e33ff */
[----:B------:R-:W-:-:S05]  /*53f0*/  IADD3 R11, PT, PT, -R4, RZ, RZ ;  /* 0x000000ff040b7210 */ /* 0x000fca0007ffe1ff */
[----:B------:R-:W-:Y:S01]  /*5400*/  IMAD R11, R2, R11, 0xc ;  /* 0x0000000c020b7424 */ /* 0x000fe200078e020b */
[----:B------:R-:W-:Y:S06]  /*5410*/  BRA `(.L_x_51) ;  /* 0x0000000000347947 */ /* 0x000fec0003800000 */
.L_x_50:
        /* <DEDUP_REMOVED lines=11> */
[----:B------:R-:W-:-:S03]  /*54d0*/  IMAD.MOV.U32 R11, RZ, RZ, R8 ;  /* 0x000000ffff0b7224 */ /* 0x000fc600078e0008 */
[----:B------:R-:W-:-:S07]  /*54e0*/  IADD3 R0, PT, PT, R13, R9, RZ ;  /* 0x000000090d007210 */ /* 0x000fce0007ffe0ff */
.L_x_51:
[----:B------:R-:W-:-:S04]  /*54f0*/  LEA R8, P0, R4, R16, 0x3 ;  /* 0x0000001004087211 */ /* 0x000fc800078018ff */
[----:B------:R-:W-:-:S05]  /*5500*/  LEA.HI.X R9, R4, R17, R5, 0x3, P0 ;  /* 0x0000001104097211 */ /* 0x000fca00000f1c05 */
[----:B------:R-:W2:Y:S01]  /*5510*/  LDG.E.64 R4, desc[UR10][R8.64] ;  /* 0x0000000a08047981 */ /* 0x000ea2000c1e1b00 */
[----:B------:R-:W0:Y:S01]  /*5520*/  S2UR UR8, SR_CgaCtaId ;  /* 0x00000000000879c3 */ /* 0x000e220000008800 */
[----:B------:R-:W-:Y:S01]  /*5530*/  IADD3 R11, P0, PT, R11, R14, RZ ;  /* 0x0000000e0b0b7210 */ /* 0x000fe20007f1e0ff */
[----:B------:R-:W-:-:S04]  /*5540*/  UMOV UR5, 0x400 ;  /* 0x0000040000057882 */ /* 0x000fc80000000000 */
[----:B------:R-:W-:Y:S01]  /*5550*/  IMAD.X R0, R0, 0x1, R7, P0 ;  /* 0x0000000100007824 */ /* 0x000fe200000e0607 */
        /* <DEDUP_REMOVED lines=10> */
[----:B-1----:R-:W-:Y:S02]  /*5600*/  IADD3 R4, PT, PT, R0, 0xffffffe, RZ ;  /* 0x0ffffffe00047810 */ /* 0x002fe40007ffe0ff */
[----:B------:R-:W-:-:S04]  /*5610*/  MOV R0, RZ ;  /* 0x000000ff00007202 */ /* 0x000fc80000000f00 */
        /* <DEDUP_REMOVED lines=9> */
[----:B------:R-:W-:Y:S01]  /*56b0*/  @P0 IADD3 R5, PT, PT, R5, -R2, RZ ;  /* 0x8000000205050210 */ /* 0x000fe20007ffe0ff */
[----:B------:R-:W-:-:S03]  /*56c0*/  @P0 VIADD R4, R4, 0x1 ;  /* 0x0000000104040836 */ /* 0x000fc60000000000 */
[----:B------:R-:W-:Y:S01]  /*56d0*/  ISETP.GE.U32.AND P1, PT, R5, R2, PT ;  /* 0x000000020500720c */ /* 0x000fe20003f26070 */
[----:B------:R-:W-:-:S12]  /*56e0*/  IMAD.MOV.U32 R5, RZ, RZ, RZ ;  /* 0x000000ffff057224 */ /* 0x000fd800078e00ff */
[----:B------:R-:W-:Y:S02]  /*56f0*/  @P1 IADD3 R4, PT, PT, R4, 0x1, RZ ;  /* 0x0000000104041810 */ /* 0x000fe40007ffe0ff */
[----:B------:R-:W-:-:S05]  /*5700*/  @!P2 LOP3.LUT R4, RZ, R2, RZ, 0x33, !PT ;  /* 0x00000002ff04a212 */ /* 0x000fca00078e33ff */
[----:B------:R-:W-:-:S04]  /*5710*/  IMAD.MOV R11, RZ, RZ, -R4 ;  /* 0x000000ffff0b7224 */ /* 0x000fc800078e0a04 */
[----:B------:R-:W-:Y:S01]  /*5720*/  IMAD R11, R2, R11, 0xd ;  /* 0x0000000d020b7424 */ /* 0x000fe200078e020b */
[----:B------:R-:W-:Y:S06]  /*5730*/  BRA `(.L_x_53) ;  /* 0x0000000000347947 */ /* 0x000fec0003800000 */
.L_x_52:
[----:B------:R-:W-:Y:S01]  /*5740*/  HFMA2 R8, -RZ, RZ, 0, 7.74860382080078125e-07 ;  /* 0x0000000dff087431 */ /* 0x000fe200000001ff */
[----:B------:R-:W-:-:S07]  /*5750*/  MOV R0, 0x5770 ;  /* 0x0000577000007802 */ /* 0x000fce0000000f00 */
[----:B-1----:R-:W-:Y:S05]  /*5760*/  CALL.REL.NOINC `($__internal_0_$__cuda_sm20_div_u64) ;  /* 0x0000000400e07944 */ /* 0x002fea0003c00000 */
[----:B------:R-:W0:Y:S01]  /*5770*/  LDC.64 R2, c[0x0][0x390] ;  /* 0x0000e400ff027b82 */ /* 0x000e220000000a00 */
[----:B------:R-:W-:Y:S01]  /*5780*/  IADD3 R0, P0, PT, RZ, -R4, RZ ;  /* 0x80000004ff007210 */ /* 0x000fe20007f1e0ff */
[----:B------:R-:W-:Y:S01]  /*5790*/  UMOV UR8, 0xd ;  /* 0x0000000d00087882 */ /* 0x000fe20000000000 */
[----:B------:R-:W-:-:S03]  /*57a0*/  UMOV UR9, 0x0 ;  /* 0x0000000000097882 */ /* 0x000fc60000000000 */
[----:B------:R-:W-:-:S04]  /*57b0*/  IMAD.X R9, RZ, RZ, ~R5, P0 ;  /* 0x000000ffff097224 */ /* 0x000fc800000e0e05 */
[-C--:B0-----:R-:W-:Y:S02]  /*57c0*/  IMAD R6, R9, R2.reuse, RZ ;  /* 0x0000000209067224 */ /* 0x081fe400078e02ff */
[----:B------:R-:W-:-:S04]  /*57d0*/  IMAD.WIDE.U32 R8, R0, R2, UR8 ;  /* 0x0000000800087e25 */ /* 0x000fc8000f8e0002 */
[----:B------:R-:W-:Y:S01]  /*57e0*/  IMAD R19, R0, R3, R6 ;  /* 0x0000000300137224 */ /* 0x000fe200078e0206 */
[----:B------:R-:W-:-:S03]  /*57f0*/  MOV R11, R8 ;  /* 0x00000008000b7202 */ /* 0x000fc60000000f00 */
[----:B------:R-:W-:-:S07]  /*5800*/  IMAD.IADD R0, R19, 0x1, R9 ;  /* 0x0000000113007824 */ /* 0x000fce00078e0209 */
.L_x_53:
        /* <DEDUP_REMOVED lines=20> */
[----:B0-----:R-:W-:Y:S01]  /*5950*/  IMAD.MOV.U32 R4, RZ, RZ, RZ ;  /* 0x000000ffff047224 */ /* 0x001fe200078e00ff */
[----:B-1----:R-:W-:-:S05]  /*5960*/  IADD3 R9, PT, PT, RZ, -R5, RZ ;  /* 0x80000005ff097210 */ /* 0x002fca0007ffe0ff */
[----:B------:R-:W-:-:S04]  /*5970*/  IMAD R9, R9, R2, RZ ;  /* 0x0000000209097224 */ /* 0x000fc800078e02ff */
[----:B------:R-:W-:-:S06]  /*5980*/  IMAD.HI.U32 R9, R5, R9, R4 ;  /* 0x0000000905097227 */ /* 0x000fcc00078e0004 */
[----:B------:R-:W-:-:S05]  /*5990*/  IMAD.HI.U32 R4, R9, 0xe, RZ ;  /* 0x0000000e09047827 */ /* 0x000fca00078e00ff */
[----:B------:R-:W-:-:S05]  /*59a0*/  IADD3 R5, PT, PT, -R4, RZ, RZ ;  /* 0x000000ff04057210 */ /* 0x000fca0007ffe1ff */
[----:B------:R-:W-:-:S05]  /*59b0*/  IMAD R5, R2, R5, 0xe ;  /* 0x0000000e02057424 */ /* 0x000fca00078e0205 */
[----:B------:R-:W-:-:S13]  /*59c0*/  ISETP.GE.U32.AND P0, PT, R5, R2, PT ;  /* 0x000000020500720c */ /* 0x000fda0003f06070 */
[----:B------:R-:W-:Y:S01]  /*59d0*/  @P0 IMAD.IADD R5, R5, 0x1, -R2 ;  /* 0x0000000105050824 */ /* 0x000fe200078e0a02 */
[----:B------:R-:W-:-:S04]  /*59e0*/  @P0 IADD3 R4, PT, PT, R4, 0x1, RZ ;  /* 0x0000000104040810 */ /* 0x000fc80007ffe0ff */
[----:B------:R-:W-:Y:S01]  /*59f0*/  ISETP.GE.U32.AND P1, PT, R5, R2, PT ;  /* 0x000000020500720c */ /* 0x000fe20003f26070 */
[----:B------:R-:W-:-:S12]  /*5a00*/  HFMA2 R5, -RZ, RZ, 0, 0 ;  /* 0x00000000ff057431 */ /* 0x000fd800000001ff */
[----:B------:R-:W-:Y:S01]  /*5a10*/  @P1 VIADD R4, R4, 0x1 ;  /* 0x0000000104041836 */ /* 0x000fe20000000000 */
[----:B------:R-:W-:-:S04]  /*5a20*/  @!P2 LOP3.LUT R4, RZ, R2, RZ, 0x33, !PT ;  /* 0x00000002ff04a212 */ /* 0x000fc800078e33ff */
[----:B------:R-:W-:-:S05]  /*5a30*/  IADD3 R11, PT, PT, -R4, RZ, RZ ;  /* 0x000000ff040b7210 */ /* 0x000fca0007ffe1ff */
[----:B------:R-:W-:Y:S01]  /*5a40*/  IMAD R11, R2, R11, 0xe ;  /* 0x0000000e020b7424 */ /* 0x000fe200078e020b */
[----:B------:R-:W-:Y:S06]  /*5a50*/  BRA `(.L_x_55) ;  /* 0x0000000000347947 */ /* 0x000fec0003800000 */
.L_x_54:
        /* <DEDUP_REMOVED lines=13> */
.L_x_55:
        /* <DEDUP_REMOVED lines=31> */
[----:B------:R-:W-:-:S12]  /*5d20*/  HFMA2 R5, -RZ, RZ, 0, 0 ;  /* 0x00000000ff057431 */ /* 0x000fd800000001ff */
[----:B------:R-:W-:Y:S02]  /*5d30*/  @P1 IADD3 R3, PT, PT, R3, 0x1, RZ ;  /* 0x0000000103031810 */ /* 0x000fe40007ffe0ff */
[----:B------:R-:W-:-:S05]  /*5d40*/  @!P2 LOP3.LUT R3, RZ, R2, RZ, 0x33, !PT ;  /* 0x00000002ff03a212 */ /* 0x000fca00078e33ff */
[--C-:B------:R-:W-:Y:S02]  /*5d50*/  IMAD.MOV R9, RZ, RZ, -R3.reuse ;  /* 0x000000ffff097224 */ /* 0x100fe400078e0a03 */
[----:B------:R-:W-:Y:S02]  /*5d60*/  IMAD.MOV.U32 R4, RZ, RZ, R3 ;  /* 0x000000ffff047224 */ /* 0x000fe400078e0003 */
[----:B------:R-:W-:Y:S01]  /*5d70*/  IMAD R9, R2, R9, 0xf ;  /* 0x0000000f02097424 */ /* 0x000fe200078e0209 */
[----:B------:R-:W-:Y:S06]  /*5d80*/  BRA `(.L_x_57) ;  /* 0x0000000000347947 */ /* 0x000fec0003800000 */
.L_x_56:
[----:B------:R-:W-:Y:S01]  /*5d90*/  IMAD.MOV.U32 R8, RZ, RZ, 0xf ;  /* 0x0000000fff087424 */ /* 0x000fe200078e00ff */
[----:B------:R-:W-:-:S07]  /*5da0*/  MOV R0, 0x5dc0 ;  /* 0x00005dc000007802 */ /* 0x000fce0000000f00 */
[----:B-1----:R-:W-:Y:S05]  /*5db0*/  CALL.REL.NOINC `($__internal_0_$__cuda_sm20_div_u64) ;  /* 0x00000000004c7944 */ /* 0x002fea0003c00000 */
[----:B------:R-:W0:Y:S01]  /*5dc0*/  LDCU.64 UR4, c[0x0][0x390] ;  /* 0x00007200ff0477ac */ /* 0x000e220008000a00 */
[----:B------:R-:W-:Y:S01]  /*5dd0*/  IADD3 R9, P0, PT, RZ, -R4, RZ ;  /* 0x80000004ff097210 */ /* 0x000fe20007f1e0ff */
[----:B------:R-:W-:Y:S01]  /*5de0*/  IMAD.MOV.U32 R2, RZ, RZ, 0xf ;  /* 0x0000000fff027424 */ /* 0x000fe200078e00ff */
[----:B------:R-:W-:Y:S02]  /*5df0*/  MOV R3, 0x0 ;  /* 0x0000000000037802 */ /* 0x000fe40000000f00 */
[----:B------:R-:W-:-:S05]  /*5e00*/  IADD3.X R0, PT, PT, RZ, ~R5, RZ, P0, !PT ;  /* 0x80000005ff007210 */ /* 0x000fca00007fe4ff */
[----:B0-----:R-:W-:Y:S02]  /*5e10*/  IMAD R0, R0, UR4, RZ ;  /* 0x0000000400007c24 */ /* 0x001fe4000f8e02ff */
[----:B------:R-:W-:-:S04]  /*5e20*/  IMAD.WIDE.U32 R2, R9, UR4, R2 ;  /* 0x0000000409027c25 */ /* 0x000fc8000f8e0002 */
[----:B------:R-:W-:Y:S02]  /*5e30*/  IMAD R11, R9, UR5, R0 ;  /* 0x00000005090b7c24 */ /* 0x000fe4000f8e0200 */
[----:B------:R-:W-:-:S03]  /*5e40*/  IMAD.MOV.U32 R9, RZ, RZ, R2 ;  /* 0x000000ffff097224 */ /* 0x000fc600078e0002 */
[----:B------:R-:W-:-:S07]  /*5e50*/  IADD3 R0, PT, PT, R11, R3, RZ ;  /* 0x000000030b007210 */ /* 0x000fce0007ffe0ff */
.L_x_57:
[----:B------:R-:W-:-:S04]  /*5e60*/  LEA R2, P0, R4, R16, 0x3 ;  /* 0x0000001004027211 */ /* 0x000fc800078018ff */
[----:B------:R-:W-:-:S06]  /*5e70*/  LEA.HI.X R3, R4, R17, R5, 0x3, P0 ;  /* 0x0000001104037211 */ /* 0x000fcc00000f1c05 */
[----:B------:R-:W2:Y:S01]  /*5e80*/  LDG.E.64 R2, desc[UR10][R2.64] ;  /* 0x0000000a02027981 */ /* 0x000ea2000c1e1b00 */
[----:B------:R-:W-:-:S05]  /*5e90*/  IADD3 R15, P0, PT, R9, R14, RZ ;  /* 0x0000000e090f7210 */ /* 0x000fca0007f1e0ff */
[----:B------:R-:W-:Y:S01]  /*5ea0*/  IMAD.X R7, R0, 0x1, R7, P0 ;  /* 0x0000000100077824 */ /* 0x000fe200000e0607 */
[----:B--2---:R-:W-:-:S04]  /*5eb0*/  LEA R4, P0, R15, R2, 0x3 ;  /* 0x000000020f047211 */ /* 0x004fc800078018ff */
[----:B------:R-:W-:-:S05]  /*5ec0*/  LEA.HI.X R5, R15, R3, R7, 0x3, P0 ;  /* 0x000000030f057211 */ /* 0x000fca00000f1c07 */
[----:B------:R-:W-:Y:S01]  /*5ed0*/  STG.E.64 desc[UR10][R4.64], R12 ;  /* 0x0000000c04007986 */ /* 0x000fe2000c101b0a */
[----:B------:R-:W-:Y:S05]  /*5ee0*/  EXIT ;  /* 0x000000000000794d */ /* 0x000fea0003800000 */
        .weak           $__internal_0_$__cuda_sm20_div_u64
        .type           $__internal_0_$__cuda_sm20_div_u64,@function
        .size           $__internal_0_$__cuda_sm20_div_u64,(.L_x_62 - $__internal_0_$__cuda_sm20_div_u64)
$__internal_0_$__cuda_sm20_div_u64:
[----:B------:R-:W0:Y:S08]  /*5ef0*/  I2F.U64.RP R2, UR6 ;  /* 0x0000000600027d12 */ /* 0x000e300008309000 */
[----:B0-----:R-:W0:Y:S02]  /*5f00*/  MUFU.RCP R4, R2 ;  /* 0x0000000200047308 */ /* 0x001e240000001000 */
[----:B0-----:R-:W-:-:S06]  /*5f10*/  IADD3 R4, PT, PT, R4, 0x1ffffffe, RZ ;  /* 0x1ffffffe04047810 */ /* 0x001fcc0007ffe0ff */
[----:B------:R-:W0:Y:S02]  /*5f20*/  F2I.U64.TRUNC R22, R4 ;  /* 0x0000000400167311 */ /* 0x000e24000020d800 */
[----:B0-----:R-:W-:-:S04]  /*5f30*/  IMAD.WIDE.U32 R20, R22, UR6, RZ ;  /* 0x0000000616147c25 */ /* 0x001fc8000f8e00ff */
[C---:B------:R-:W-:Y:S01]  /*5f40*/  IMAD R3, R22.reuse, UR7, R21 ;  /* 0x0000000716037c24 */ /* 0x040fe2000f8e0215 */
[----:B------:R-:W-:Y:S02]  /*5f50*/  IADD3 R5, P0, PT, RZ, -R20, RZ ;  /* 0x80000014ff057210 */ /* 0x000fe40007f1e0ff */
[----:B------:R-:W-:Y:S01]  /*5f60*/  MOV R21, R22 ;  /* 0x0000001600157202 */ /* 0x000fe20000000f00 */
[----:B------:R-:W-:Y:S02]  /*5f70*/  IMAD R3, R23, UR6, R3 ;  /* 0x0000000617037c24 */ /* 0x000fe4000f8e0203 */
[----:B------:R-:W-:-:S04]  /*5f80*/  IMAD.HI.U32 R20, R22, R5, RZ ;  /* 0x0000000516147227 */ /* 0x000fc800078e00ff */
[----:B------:R-:W-:-:S04]  /*5f90*/  IMAD.X R3, RZ, RZ, ~R3, P0 ;  /* 0x000000ffff037224 */ /* 0x000fc800000e0e03 */
[----:B------:R-:W-:-:S04]  /*5fa0*/  IMAD.WIDE.U32 R20, P0, R22, R3, R20 ;  /* 0x0000000316147225 */ /* 0x000fc80007800014 */
[C---:B------:R-:W-:Y:S02]  /*5fb0*/  IMAD R2, R23.reuse, R3, RZ ;  /* 0x0000000317027224 */ /* 0x040fe400078e02ff */
[----:B------:R-:W-:-:S04]  /*5fc0*/  IMAD.HI.U32 R5, P1, R23, R5, R20 ;  /* 0x0000000517057227 */ /* 0x000fc80007820014 */
[----:B------:R-:W-:Y:S01]  /*5fd0*/  IMAD.HI.U32 R3, R23, R3, RZ ;  /* 0x0000000317037227 */ /* 0x000fe200078e00ff */
[----:B------:R-:W-:-:S03]  /*5fe0*/  IADD3 R21, P2, PT, R2, R5, RZ ;  /* 0x0000000502157210 */ /* 0x000fc60007f5e0ff */
[----:B------:R-:W-:Y:S02]  /*5ff0*/  IMAD.X R2, R3, 0x1, R23, P0 ;  /* 0x0000000103027824 */ /* 0x000fe400000e0617 */
[----:B------:R-:W-:-:S03]  /*6000*/  IMAD.WIDE.U32 R4, R21, UR6, RZ ;  /* 0x0000000615047c25 */ /* 0x000fc6000f8e00ff */
[----:B------:R-:W-:Y:S01]  /*6010*/  IADD3.X R2, PT, PT, RZ, RZ, R2, P2, P1 ;  /* 0x000000ffff027210 */ /* 0x000fe200017e2402 */
[----:B------:R-:W-:Y:S01]  /*6020*/  IMAD R5, R21, UR7, R5 ;  /* 0x0000000715057c24 */ /* 0x000fe2000f8e0205 */
[----:B------:R-:W-:-:S03]  /*6030*/  IADD3 R9, P0, PT, RZ, -R4, RZ ;  /* 0x80000004ff097210 */ /* 0x000fc60007f1e0ff */
[----:B------:R-:W-:Y:S02]  /*6040*/  IMAD R5, R2, UR6, R5 ;  /* 0x0000000602057c24 */ /* 0x000fe4000f8e0205 */
[----:B------:R-:W-:-:S03]  /*6050*/  IMAD.HI.U32 R20, R21, R9, RZ ;  /* 0x0000000915147227 */ /* 0x000fc600078e00ff */
[----:B------:R-:W-:-:S05]  /*6060*/  IADD3.X R5, PT, PT, RZ, ~R5, RZ, P0, !PT ;  /* 0x80000005ff057210 */ /* 0x000fca00007fe4ff */
[----:B------:R-:W-:-:S04]  /*6070*/  IMAD.WIDE.U32 R20, P0, R21, R5, R20 ;  /* 0x0000000515147225 */ /* 0x000fc80007800014 */
[C---:B------:R-:W-:Y:S02]  /*6080*/  IMAD R3, R2.reuse, R5, RZ ;  /* 0x0000000502037224 */ /* 0x040fe400078e02ff */
[----:B------:R-:W-:-:S04]  /*6090*/  IMAD.HI.U32 R4, P1, R2, R9, R20 ;  /* 0x0000000902047227 */ /* 0x000fc80007820014 */
[----:B------:R-:W-:Y:S02]  /*60a0*/  HFMA2 R21, -RZ, RZ, 0, 0 ;  /* 0x00000000ff157431 */ /* 0x000fe400000001ff */
[----:B------:R-:W-:Y:S01]  /*60b0*/  IMAD.HI.U32 R5, R2, R5, RZ ;  /* 0x0000000502057227 */ /* 0x000fe200078e00ff */
[----:B------:R-:W-:-:S03]  /*60c0*/  IADD3 R3, P2, PT, R3, R4, RZ ;  /* 0x0000000403037210 */ /* 0x000fc60007f5e0ff */
[----:B------:R-:W-:Y:S02]  /*60d0*/  IMAD.X R5, R5, 0x1, R2, P0 ;  /* 0x0000000105057824 */ /* 0x000fe400000e0602 */
[----:B------:R-:W-:-:S03]  /*60e0*/  IMAD.HI.U32 R20, R3, R8, RZ ;  /* 0x0000000803147227 */ /* 0x000fc600078e00ff */
[----:B------:R-:W-:Y:S01]  /*60f0*/  IADD3.X R5, PT, PT, RZ, RZ, R5, P2, P1 ;  /* 0x000000ffff057210 */ /* 0x000fe200017e2405 */
[----:B------:R-:W-:-:S04]  /*6100*/  IMAD.WIDE.U32 R20, R3, UR4, R20 ;  /* 0x0000000403147c25 */ /* 0x000fc8000f8e0014 */
[C---:B------:R-:W-:Y:S02]  /*6110*/  IMAD R2, R5.reuse, UR4, RZ ;  /* 0x0000000405027c24 */ /* 0x040fe4000f8e02ff */
[----:B------:R-:W-:-:S04]  /*6120*/  IMAD.HI.U32 R3, P0, R5, R8, R20 ;  /* 0x0000000805037227 */ /* 0x000fc80007800014 */
[----:B------:R-:W-:Y:S01]  /*6130*/  IMAD.HI.U32 R5, R5, UR4, RZ ;  /* 0x0000000405057c27 */ /* 0x000fe2000f8e00ff */
[----:B------:R-:W-:-:S03]  /*6140*/  IADD3 R2, P1, PT, R2, R3, RZ ;  /* 0x0000000302027210 */ /* 0x000fc60007f3e0ff */
[----:B------:R-:W-:Y:S02]  /*6150*/  IMAD.X R3, RZ, RZ, R5, P0 ;  /* 0x000000ffff037224 */ /* 0x000fe400000e0605 */
[----:B------:R-:W-:-:S03]  /*6160*/  IMAD.WIDE.U32 R20, R2, UR6, RZ ;  /* 0x0000000602147c25 */ /* 0x000fc6000f8e00ff */
[----:B------:R-:W-:Y:S01]  /*6170*/  IADD3.X R3, PT, PT, RZ, R3, RZ, P1, !PT ;  /* 0x00000003ff037210 */ /* 0x000fe20000ffe4ff */
[----:B------:R-:W-:Y:S01]  /*6180*/  IMAD R4, R2, UR7, R21 ;  /* 0x0000000702047c24 */ /* 0x000fe2000f8e0215 */
[----:B------:R-:W-:-:S03]  /*6190*/  IADD3 R8, P1, PT, -R20, R8, RZ ;  /* 0x0000000814087210 */ /* 0x000fc60007f3e1ff */
[----:B------:R-:W-:Y:S01]  /*61a0*/  IMAD R4, R3, UR6, R4 ;  /* 0x0000000603047c24 */ /* 0x000fe2000f8e0204 */
[C---:B------:R-:W-:Y:S02]  /*61b0*/  ISETP.GE.U32.AND P0, PT, R8.reuse, UR6, PT ;  /* 0x0000000608007c0c */ /* 0x040fe4000bf06070 */
[----:B------:R-:W-:Y:S02]  /*61c0*/  IADD3 R11, P2, PT, R8, -UR6, RZ ;  /* 0x80000006080b7c10 */ /* 0x000fe4000ff5e0ff */
[----:B------:R-:W-:Y:S02]  /*61d0*/  IADD3.X R4, PT, PT, ~R4, UR4, RZ, P1, !PT ;  /* 0x0000000404047c10 */ /* 0x000fe40008ffe5ff */
[----:B------:R-:W-:Y:S02]  /*61e0*/  IADD3 R9, P1, PT, R2, 0x1, RZ ;  /* 0x0000000102097810 */ /* 0x000fe40007f3e0ff */
[C---:B------:R-:W-:Y:S02]  /*61f0*/  ISETP.GE.U32.AND.EX P0, PT, R4.reuse, UR7, PT, P0 ;  /* 0x0000000704007c0c */ /* 0x040fe4000bf06100 */
[----:B------:R-:W-:Y:S01]  /*6200*/  IADD3.X R5, PT, PT, R4, ~UR7, RZ, P2, !PT ;  /* 0x8000000704057c10 */ /* 0x000fe200097fe4ff */
[----:B------:R-:W-:Y:S01]  /*6210*/  IMAD.X R6, RZ, RZ, R3, P1 ;  /* 0x000000ffff067224 */ /* 0x000fe200008e0603 */
[----:B------:R-:W-:-:S02]  /*6220*/  SEL R11, R11, R8, P0 ;  /* 0x000000080b0b7207 */ /* 0x000fc40000000000 */
[----:B------:R-:W-:Y:S02]  /*6230*/  SEL R9, R9, R2, P0 ;  /* 0x0000000209097207 */ /* 0x000fe40000000000 */
[----:B------:R-:W-:Y:S02]  /*6240*/  SEL R5, R5, R4, P0 ;  /* 0x0000000405057207 */ /* 0x000fe40000000000 */
[----:B------:R-:W-:Y:S02]  /*6250*/  SEL R6, R6, R3, P0 ;  /* 0x0000000306067207 */ /* 0x000fe40000000000 */
[----:B------:R-:W-:Y:S02]  /*6260*/  ISETP.GE.U32.AND P0, PT, R11, UR6, PT ;  /* 0x000000060b007c0c */ /* 0x000fe4000bf06070 */
[----:B------:R-:W-:Y:S02]  /*6270*/  IADD3 R2, P2, PT, R9, 0x1, RZ ;  /* 0x0000000109027810 */ /* 0x000fe40007f5e0ff */
[----:B------:R-:W-:-:S02]  /*6280*/  ISETP.NE.U32.AND P1, PT, RZ, UR6, PT ;  /* 0x00000006ff007c0c */ /* 0x000fc4000bf25070 */
[----:B------:R-:W-:Y:S02]  /*6290*/  ISETP.GE.U32.AND.EX P0, PT, R5, UR7, PT, P0 ;  /* 0x0000000705007c0c */ /* 0x000fe4000bf06100 */
[-C--:B------:R-:W-:Y:S02]  /*62a0*/  IADD3.X R3, PT, PT, RZ, R6.reuse, RZ, P2, !PT ;  /* 0x00000006ff037210 */ /* 0x080fe400017fe4ff */
[----:B------:R-:W-:Y:S02]  /*62b0*/  ISETP.NE.AND.EX P1, PT, RZ, UR7, PT, P1 ;  /* 0x00000007ff007c0c */ /* 0x000fe4000bf25310 */
[----:B------:R-:W-:Y:S02]  /*62c0*/  SEL R2, R2, R9, P0 ;  /* 0x0000000902027207 */ /* 0x000fe40000000000 */
[----:B------:R-:W-:Y:S02]  /*62d0*/  SEL R3, R3, R6, P0 ;  /* 0x0000000603037207 */ /* 0x000fe40000000000 */
[----:B------:R-:W-:Y:S01]  /*62e0*/  SEL R4, R2, 0xffffffff, P1 ;  /* 0xffffffff02047807 */ /* 0x000fe20000800000 */
[----:B------:R-:W-:Y:S01]  /*62f0*/  IMAD.MOV.U32 R2, RZ, RZ, R0 ;  /* 0x000000ffff027224 */ /* 0x000fe200078e0000 */
[----:B------:R-:W-:-:S02]  /*6300*/  SEL R5, R3, 0xffffffff, P1 ;  /* 0xffffffff03057807 */ /* 0x000fc40000800000 */
[----:B------:R-:W-:-:S04]  /*6310*/  MOV R3, 0x0 ;  /* 0x0000000000037802 */ /* 0x000fc80000000f00 */
[----:B------:R-:W-:Y:S05]  /*6320*/  RET.REL.NODEC R2 `(_Z14fast_transposePPmS0_m) ;  /* 0xffffff9c02347950 */ /* 0x000fea0003c3ffff */
.L_x_58:
[----:B------:R-:W-:-:S00]  /*6330*/  BRA `(.L_x_58) ;  /* 0xfffffffc00fc7947 */ /* 0x000fc0000383ffff */
[----:B------:R-:W-:-:S00]  /*6340*/  NOP ;  /* 0x0000000000007918 */ /* 0x000fc00000000000 */
        /* <DEDUP_REMOVED lines=11> */
.L_x_62:


//--------------------- .text._Z9transposePPmS0_m --------------------------
	.section	.text._Z9transposePPmS0_m,"ax",@progbits
	.align	128
        .global         _Z9transposePPmS0_m
        .type           _Z9transposePPmS0_m,@function
        .size           _Z9transposePPmS0_m,(.L_x_64 - _Z9transposePPmS0_m)
        .other          _Z9transposePPmS0_m,@"STO_CUDA_ENTRY STV_DEFAULT"
_Z9transposePPmS0_m:
.text._Z9transposePPmS0_m:
[----:B------:R-:W-:Y:S01]  /*0000*/  LDC R1, c[0x0][0x37c] ;  /* 0x0000df00ff017b82 */ /* 0x000fe20000000800 */
[----:B------:R-:W0:Y:S01]  /*0010*/  S2R R0, SR_TID.X ;  /* 0x0000000000007919 */ /* 0x000e220000002100 */
[----:B------:R-:W0:Y:S02]  /*0020*/  LDCU.64 UR8, c[0x0][0x390] ;  /* 0x00007200ff0877ac */ /* 0x000e240008000a00 */
[----:B0-----:R-:W-:-:S04]  /*0030*/  ISETP.GE.U32.AND P0, PT, R0, UR8, PT ;  /* 0x0000000800007c0c */ /* 0x001fc8000bf06070 */
[----:B------:R-:W-:-:S13]  /*0040*/  ISETP.GE.U32.AND.EX P0, PT, RZ, UR9, PT, P0 ;  /* 0x00000009ff007c0c */ /* 0x000fda000bf06100 */
[----:B------:R-:W-:Y:S05]  /*0050*/  @P0 EXIT ;  /* 0x000000000000094d */ /* 0x000fea0003800000 */
[----:B------:R-:W0:Y:S01]  /*0060*/  S2R R11, SR_CTAID.X ;  /* 0x00000000000b7919 */ /* 0x000e220000002500 */
[----:B------:R-:W0:Y:S01]  /*0070*/  LDC.64 R2, c[0x0][0x380] ;  /* 0x0000e000ff027b82 */ /* 0x000e220000000a00 */
[----:B------:R-:W-:Y:S01]  /*0080*/  IMAD.MOV.U32 R15, RZ, RZ, RZ ;  /* 0x000000ffff0f7224 */ /* 0x000fe200078e00ff */
[----:B------:R-:W1:Y:S01]  /*0090*/  LDCU UR4, c[0x0][0x360] ;  /* 0x00006c00ff0477ac */ /* 0x000e620008000800 */
[----:B------:R-:W2:Y:S01]  /*00a0*/  LDCU.64 UR6, c[0x0][0x358] ;  /* 0x00006b00ff0677ac */ /* 0x000ea20008000a00 */
[----:B------:R-:W3:Y:S02]  /*00b0*/  LDCU.64 UR10, c[0x0][0x388] ;  /* 0x00007100ff0a77ac */ /* 0x000ee40008000a00 */
[----:B0123--:R-:W-:-:S07]  /*00c0*/  IMAD.WIDE.U32 R2, R11, 0x8, R2 ;  /* 0x000000080b027825 */ /* 0x00ffce00078e0002 */
.L_x_59:
[----:B0-----:R-:W2:Y:S01]  /*00d0*/  LDG.E.64 R4, desc[UR6][R2.64] ;  /* 0x0000000602047981 */ /* 0x001ea2000c1e1b00 */
[C---:B------:R-:W-:Y:S01]  /*00e0*/  IMAD.SHL.U32 R7, R0.reuse, 0x8, RZ ;  /* 0x0000000800077824 */ /* 0x040fe200078e00ff */
[----:B------:R-:W-:-:S04]  /*00f0*/  SHF.L.U64.HI R13, R0, 0x3, R15 ;  /* 0x00000003000d7819 */ /* 0x000fc8000001020f */
[----:B------:R-:W-:-:S04]  /*0100*/  IADD3 R8, P1, PT, R7, UR10, RZ ;  /* 0x0000000a07087c10 */ /* 0x000fc8000ff3e0ff */
[----:B------:R-:W-:Y:S02]  /*0110*/  IADD3.X R9, PT, PT, R13, UR11, RZ, P1, !PT ;  /* 0x0000000b0d097c10 */ /* 0x000fe40008ffe4ff */
[----:B--2---:R-:W-:-:S03]  /*0120*/  IADD3 R4, P0, PT, R4, R7, RZ ;  /* 0x0000000704047210 */ /* 0x004fc60007f1e0ff */
[----:B------:R-:W2:Y:S02]  /*0130*/  LDG.E.64 R6, desc[UR6][R8.64] ;  /* 0x0000000608067981 */ /* 0x000ea4000c1e1b00 */
[----:B------:R-:W-:-:S06]  /*0140*/  IMAD.X R5, R5, 0x1, R13, P0 ;  /* 0x0000000105057824 */ /* 0x000fcc00000e060d */
[----:B------:R-:W3:Y:S01]  /*0150*/  LDG.E.64 R4, desc[UR6][R4.64] ;  /* 0x0000000604047981 */ /* 0x000ee2000c1e1b00 */
[----:B------:R-:W-:-:S05]  /*0160*/  IADD3 R0, P0, PT, R0, UR4, RZ ;  /* 0x0000000400007c10 */ /* 0x000fca000ff1e0ff */
[----:B------:R-:W-:Y:S01]  /*0170*/  IMAD.X R15, RZ, RZ, R15, P0 ;  /* 0x000000ffff0f7224 */ /* 0x000fe200000e060f */
[----:B------:R-:W-:-:S04]  /*0180*/  ISETP.GE.U32.AND P0, PT, R0, UR8, PT ;  /* 0x0000000800007c0c */ /* 0x000fc8000bf06070 */
[----:B------:R-:W-:Y:S01]  /*0190*/  ISETP.GE.U32.AND.EX P0, PT, R15, UR9, PT, P0 ;  /* 0x000000090f007c0c */ /* 0x000fe2000bf06100 */
[----:B--2---:R-:W-:-:S05]  /*01a0*/  IMAD.WIDE.U32 R6, R11, 0x8, R6 ;  /* 0x000000080b067825 */ /* 0x004fca00078e0006 */
[----:B---3--:R0:W-:Y:S07]  /*01b0*/  STG.E.64 desc[UR6][R6.64], R4 ;  /* 0x0000000406007986 */ /* 0x0081ee000c101b06 */
[----:B------:R-:W-:Y:S05]  /*01c0*/  @!P0 BRA `(.L_x_59) ;  /* 0xfffffffc00c08947 */ /* 0x000fea000383ffff */
[----:B------:R-:W-:Y:S05]  /*01d0*/  EXIT ;  /* 0x000000000000794d */ /* 0x000fea0003800000 */
.L_x_60:
        /* <DEDUP_REMOVED lines=10> */
.L_x_64:


//--------------------- .text._Z8init_matPmPS_m   --------------------------
	.section	.text._Z8init_matPmPS_m,"ax",@progbits
	.align	128
        .global         _Z8init_matPmPS_m
        .type           _Z8init_matPmPS_m,@function
        .size           _Z8init_matPmPS_m,(.L_x_65 - _Z8init_matPmPS_m)
        .other          _Z8init_matPmPS_m,@"STO_CUDA_ENTRY STV_DEFAULT"
_Z8init_matPmPS_m:
.text._Z8init_matPmPS_m:
[----:B------:R-:W-:Y:S01]  /*0000*/  LDC R1, c[0x0][0x37c] ;  /* 0x0000df00ff017b82 */ /* 0x000fe20000000800 */
[----:B------:R-:W0:Y:S01]  /*0010*/  S2R R9, SR_TID.X ;  /* 0x0000000000097919 */ /* 0x000e220000002100 */
[----:B------:R-:W0:Y:S06]  /*0020*/  LDCU.64 UR6, c[0x0][0x390] ;  /* 0x00007200ff0677ac */ /* 0x000e2c0008000a00 */
[----:B------:R-:W1:Y:S01]  /*0030*/  LDC.64 R6, c[0x0][0x388] ;  /* 0x0000e200ff067b82 */ /* 0x000e620000000a00 */
[----:B------:R-:W2:Y:S01]  /*0040*/  LDCU.64 UR8, c[0x0][0x380] ;  /* 0x00007000ff0877ac */ /* 0x000ea20008000a00 */
[----:B------:R-:W3:Y:S01]  /*0050*/  LDCU.64 UR4, c[0x0][0x358] ;  /* 0x00006b00ff0477ac */ /* 0x000ee20008000a00 */
[----:B0-----:R-:W-:-:S04]  /*0060*/  IMAD.WIDE.U32 R2, R9, UR6, RZ ;  /* 0x0000000609027c25 */ /* 0x001fc8000f8e00ff */
[----:B------:R-:W-:Y:S01]  /*0070*/  IMAD R3, R9, UR7, R3 ;  /* 0x0000000709037c24 */ /* 0x000fe2000f8e0203 */
[----:B--2---:R-:W-:-:S04]  /*0080*/  LEA R4, P0, R2, UR8, 0x3 ;  /* 0x0000000802047c11 */ /* 0x004fc8000f8018ff */
[----:B------:R-:W-:Y:S01]  /*0090*/  LEA.HI.X R5, R2, UR9, R3, 0x3, P0 ;  /* 0x0000000902057c11 */ /* 0x000fe200080f1c03 */
[----:B-1----:R-:W-:-:S05]  /*00a0*/  IMAD.WIDE.U32 R2, R9, 0x8, R6 ;  /* 0x0000000809027825 */ /* 0x002fca00078e0006 */
[----:B---3--:R-:W-:Y:S01]  /*00b0*/  STG.E.64 desc[UR4][R2.64], R4 ;  /* 0x0000000402007986 */ /* 0x008fe2000c101b04 */
[----:B------:R-:W-:Y:S05]  /*00c0*/  EXIT ;  /* 0x000000000000794d */ /* 0x000fea0003800000 */
.L_x_61:
        /* <DEDUP_REMOVED lines=11> */
.L_x_65:


//--------------------- .nv.shared._Z14fast_transposePPmS0_m --------------------------
	.section	.nv.shared._Z14fast_transposePPmS0_m,"aw",@nobits
	.sectionflags	@""
	.align	8
.nv.shared._Z14fast_transposePPmS0_m:
	.zero		1280


//--------------------- .nv.shared.reserved.0     --------------------------
	.section	.nv.shared.reserved.0,"aw",@nobits
	.weak		__nv_reservedSMEM_offset_0_alias
	.size		__nv_reservedSMEM_offset_0_alias, 0, 64
	.other		__nv_reservedSMEM_offset_0_alias,@"STO_CUDA_RESERVED_SHARED STV_DEFAULT"
__nv_reservedSMEM_offset_0_alias:
	.zero		0
	.zero		64


//--------------------- .nv.constant0._Z14fast_transposePPmS0_m --------------------------
	.section	.nv.constant0._Z14fast_transposePPmS0_m,"a",@progbits
	.sectionflags	@""
	.align	4
.nv.constant0._Z14fast_transposePPmS0_m:
	.zero		920


//--------------------- .nv.constant0._Z9transposePPmS0_m --------------------------
	.section	.nv.constant0._Z9transposePPmS0_m,"a",@progbits
	.sectionflags	@""
	.align	4
.nv.constant0._Z9transposePPmS0_m:
	.zero		920


//--------------------- .nv.constant0._Z8init_matPmPS_m --------------------------
	.section	.nv.constant0._Z8init_matPmPS_m,"a",@progbits
	.sectionflags	@""
	.align	4
.nv.constant0._Z8init_matPmPS_m:
	.zero		920


//--------------------- SYMBOLS --------------------------

	.type		.nv.reservedSmem.offset0,@object
	.size		.nv.reservedSmem.offset0,0x4
	.type		.nv.reservedSmem.cap,@object
	.size		.nv.reservedSmem.cap,0x4
